//
// Generated by NVIDIA NVVM Compiler
//
// Compiler Build ID: CL-36424714
// Cuda compilation tools, release 13.0, V13.0.88
// Based on NVVM 20.0.0
//

.version 9.0
.target sm_100
.address_size 64

	// .globl	_Z24nppiDiv_8u_C1RSfs_kernelPKhiS0_iPhiiii

.visible .entry _Z24nppiDiv_8u_C1RSfs_kernelPKhiS0_iPhiiii(
	.param .u64 .ptr .align 1 _Z24nppiDiv_8u_C1RSfs_kernelPKhiS0_iPhiiii_param_0,
	.param .u32 _Z24nppiDiv_8u_C1RSfs_kernelPKhiS0_iPhiiii_param_1,
	.param .u64 .ptr .align 1 _Z24nppiDiv_8u_C1RSfs_kernelPKhiS0_iPhiiii_param_2,
	.param .u32 _Z24nppiDiv_8u_C1RSfs_kernelPKhiS0_iPhiiii_param_3,
	.param .u64 .ptr .align 1 _Z24nppiDiv_8u_C1RSfs_kernelPKhiS0_iPhiiii_param_4,
	.param .u32 _Z24nppiDiv_8u_C1RSfs_kernelPKhiS0_iPhiiii_param_5,
	.param .u32 _Z24nppiDiv_8u_C1RSfs_kernelPKhiS0_iPhiiii_param_6,
	.param .u32 _Z24nppiDiv_8u_C1RSfs_kernelPKhiS0_iPhiiii_param_7,
	.param .u32 _Z24nppiDiv_8u_C1RSfs_kernelPKhiS0_iPhiiii_param_8
)
{
	.reg .pred 	%p<5>;
	.reg .b32 	%r<30>;
	.reg .b64 	%rd<17>;

	ld.param.u64 	%rd4, [_Z24nppiDiv_8u_C1RSfs_kernelPKhiS0_iPhiiii_param_0];
	ld.param.u32 	%r6, [_Z24nppiDiv_8u_C1RSfs_kernelPKhiS0_iPhiiii_param_1];
	ld.param.u64 	%rd5, [_Z24nppiDiv_8u_C1RSfs_kernelPKhiS0_iPhiiii_param_2];
	ld.param.u32 	%r7, [_Z24nppiDiv_8u_C1RSfs_kernelPKhiS0_iPhiiii_param_3];
	ld.param.u64 	%rd6, [_Z24nppiDiv_8u_C1RSfs_kernelPKhiS0_iPhiiii_param_4];
	ld.param.u32 	%r8, [_Z24nppiDiv_8u_C1RSfs_kernelPKhiS0_iPhiiii_param_5];
	ld.param.u32 	%r10, [_Z24nppiDiv_8u_C1RSfs_kernelPKhiS0_iPhiiii_param_6];
	ld.param.u32 	%r11, [_Z24nppiDiv_8u_C1RSfs_kernelPKhiS0_iPhiiii_param_7];
	ld.param.u32 	%r9, [_Z24nppiDiv_8u_C1RSfs_kernelPKhiS0_iPhiiii_param_8];
	mov.u32 	%r13, %ctaid.x;
	mov.u32 	%r14, %ntid.x;
	mov.u32 	%r15, %tid.x;
	mad.lo.s32 	%r1, %r13, %r14, %r15;
	mov.u32 	%r16, %ctaid.y;
	mov.u32 	%r17, %ntid.y;
	mov.u32 	%r18, %tid.y;
	mad.lo.s32 	%r19, %r16, %r17, %r18;
	setp.ge.s32 	%p1, %r1, %r10;
	setp.ge.s32 	%p2, %r19, %r11;
	or.pred  	%p3, %p1, %p2;
	@%p3 bra 	$L__BB0_4;
	cvta.to.global.u64 	%rd7, %rd4;
	cvta.to.global.u64 	%rd8, %rd5;
	mul.lo.s32 	%r21, %r6, %r19;
	cvt.s64.s32 	%rd9, %r21;
	mul.lo.s32 	%r22, %r7, %r19;
	cvt.s64.s32 	%rd10, %r22;
	mul.lo.s32 	%r23, %r8, %r19;
	cvt.s64.s32 	%rd1, %r23;
	cvt.s64.s32 	%rd2, %r1;
	add.s64 	%rd11, %rd9, %rd2;
	add.s64 	%rd12, %rd7, %rd11;
	ld.global.u8 	%r3, [%rd12];
	setp.eq.s32 	%p4, %r3, 0;
	add.s64 	%rd13, %rd10, %rd2;
	add.s64 	%rd3, %rd8, %rd13;
	mov.b32 	%r29, 255;
	@%p4 bra 	$L__BB0_3;
	ld.global.u8 	%r24, [%rd3];
	max.s32 	%r25, %r9, 0;
	shl.b32 	%r26, %r24, %r25;
	div.s32 	%r29, %r26, %r3;
$L__BB0_3:
	min.s32 	%r27, %r29, 255;
	max.s32 	%r28, %r27, 0;
	add.s64 	%rd14, %rd1, %rd2;
	cvta.to.global.u64 	%rd15, %rd6;
	add.s64 	%rd16, %rd15, %rd14;
	st.global.u8 	[%rd16], %r28;
$L__BB0_4:
	ret;

}
	// .globl	_Z24nppiDiv_8u_C3RSfs_kernelPKhiS0_iPhiiii
.visible .entry _Z24nppiDiv_8u_C3RSfs_kernelPKhiS0_iPhiiii(
	.param .u64 .ptr .align 1 _Z24nppiDiv_8u_C3RSfs_kernelPKhiS0_iPhiiii_param_0,
	.param .u32 _Z24nppiDiv_8u_C3RSfs_kernelPKhiS0_iPhiiii_param_1,
	.param .u64 .ptr .align 1 _Z24nppiDiv_8u_C3RSfs_kernelPKhiS0_iPhiiii_param_2,
	.param .u32 _Z24nppiDiv_8u_C3RSfs_kernelPKhiS0_iPhiiii_param_3,
	.param .u64 .ptr .align 1 _Z24nppiDiv_8u_C3RSfs_kernelPKhiS0_iPhiiii_param_4,
	.param .u32 _Z24nppiDiv_8u_C3RSfs_kernelPKhiS0_iPhiiii_param_5,
	.param .u32 _Z24nppiDiv_8u_C3RSfs_kernelPKhiS0_iPhiiii_param_6,
	.param .u32 _Z24nppiDiv_8u_C3RSfs_kernelPKhiS0_iPhiiii_param_7,
	.param .u32 _Z24nppiDiv_8u_C3RSfs_kernelPKhiS0_iPhiiii_param_8
)
{
	.reg .pred 	%p<7>;
	.reg .b16 	%rs<4>;
	.reg .b32 	%r<49>;
	.reg .b64 	%rd<17>;

	ld.param.u64 	%rd5, [_Z24nppiDiv_8u_C3RSfs_kernelPKhiS0_iPhiiii_param_0];
	ld.param.u32 	%r11, [_Z24nppiDiv_8u_C3RSfs_kernelPKhiS0_iPhiiii_param_1];
	ld.param.u64 	%rd6, [_Z24nppiDiv_8u_C3RSfs_kernelPKhiS0_iPhiiii_param_2];
	ld.param.u32 	%r12, [_Z24nppiDiv_8u_C3RSfs_kernelPKhiS0_iPhiiii_param_3];
	ld.param.u64 	%rd7, [_Z24nppiDiv_8u_C3RSfs_kernelPKhiS0_iPhiiii_param_4];
	ld.param.u32 	%r13, [_Z24nppiDiv_8u_C3RSfs_kernelPKhiS0_iPhiiii_param_5];
	ld.param.u32 	%r15, [_Z24nppiDiv_8u_C3RSfs_kernelPKhiS0_iPhiiii_param_6];
	ld.param.u32 	%r16, [_Z24nppiDiv_8u_C3RSfs_kernelPKhiS0_iPhiiii_param_7];
	ld.param.u32 	%r14, [_Z24nppiDiv_8u_C3RSfs_kernelPKhiS0_iPhiiii_param_8];
	mov.u32 	%r18, %ctaid.x;
	mov.u32 	%r19, %ntid.x;
	mov.u32 	%r20, %tid.x;
	mad.lo.s32 	%r1, %r18, %r19, %r20;
	mov.u32 	%r21, %ctaid.y;
	mov.u32 	%r22, %ntid.y;
	mov.u32 	%r23, %tid.y;
	mad.lo.s32 	%r24, %r21, %r22, %r23;
	setp.ge.s32 	%p1, %r1, %r15;
	setp.ge.s32 	%p2, %r24, %r16;
	or.pred  	%p3, %p1, %p2;
	@%p3 bra 	$L__BB1_8;
	cvta.to.global.u64 	%rd8, %rd5;
	cvta.to.global.u64 	%rd9, %rd6;
	mul.lo.s32 	%r26, %r11, %r24;
	cvt.s64.s32 	%rd10, %r26;
	mul.lo.s32 	%r27, %r12, %r24;
	cvt.s64.s32 	%rd11, %r27;
	mul.lo.s32 	%r3, %r13, %r24;
	mul.lo.s32 	%r28, %r1, 3;
	max.s32 	%r4, %r14, 0;
	cvt.s64.s32 	%rd1, %r28;
	add.s64 	%rd12, %rd1, %rd10;
	add.s64 	%rd2, %rd8, %rd12;
	ld.global.u8 	%rs1, [%rd2];
	add.s64 	%rd13, %rd1, %rd11;
	add.s64 	%rd3, %rd9, %rd13;
	setp.eq.s16 	%p4, %rs1, 0;
	mov.b32 	%r46, 255;
	@%p4 bra 	$L__BB1_3;
	ld.global.u8 	%r29, [%rd3];
	shl.b32 	%r30, %r29, %r4;
	cvt.u32.u16 	%r31, %rs1;
	div.s32 	%r46, %r30, %r31;
$L__BB1_3:
	min.s32 	%r33, %r46, 255;
	max.s32 	%r34, %r33, 0;
	cvt.s64.s32 	%rd14, %r3;
	add.s64 	%rd15, %rd1, %rd14;
	cvta.to.global.u64 	%rd16, %rd7;
	add.s64 	%rd4, %rd16, %rd15;
	st.global.u8 	[%rd4], %r34;
	ld.global.u8 	%rs2, [%rd2+1];
	setp.eq.s16 	%p5, %rs2, 0;
	mov.b32 	%r47, 255;
	@%p5 bra 	$L__BB1_5;
	ld.global.u8 	%r35, [%rd3+1];
	shl.b32 	%r36, %r35, %r4;
	cvt.u32.u16 	%r37, %rs2;
	div.s32 	%r47, %r36, %r37;
$L__BB1_5:
	min.s32 	%r39, %r47, 255;
	max.s32 	%r40, %r39, 0;
	st.global.u8 	[%rd4+1], %r40;
	ld.global.u8 	%rs3, [%rd2+2];
	setp.eq.s16 	%p6, %rs3, 0;
	mov.b32 	%r48, 255;
	@%p6 bra 	$L__BB1_7;
	ld.global.u8 	%r41, [%rd3+2];
	shl.b32 	%r42, %r41, %r4;
	cvt.u32.u16 	%r43, %rs3;
	div.s32 	%r48, %r42, %r43;
$L__BB1_7:
	min.s32 	%r44, %r48, 255;
	max.s32 	%r45, %r44, 0;
	st.global.u8 	[%rd4+2], %r45;
$L__BB1_8:
	ret;

}
	// .globl	_Z25nppiDiv_16u_C1RSfs_kernelPKtiS0_iPtiiii
.visible .entry _Z25nppiDiv_16u_C1RSfs_kernelPKtiS0_iPtiiii(
	.param .u64 .ptr .align 1 _Z25nppiDiv_16u_C1RSfs_kernelPKtiS0_iPtiiii_param_0,
	.param .u32 _Z25nppiDiv_16u_C1RSfs_kernelPKtiS0_iPtiiii_param_1,
	.param .u64 .ptr .align 1 _Z25nppiDiv_16u_C1RSfs_kernelPKtiS0_iPtiiii_param_2,
	.param .u32 _Z25nppiDiv_16u_C1RSfs_kernelPKtiS0_iPtiiii_param_3,
	.param .u64 .ptr .align 1 _Z25nppiDiv_16u_C1RSfs_kernelPKtiS0_iPtiiii_param_4,
	.param .u32 _Z25nppiDiv_16u_C1RSfs_kernelPKtiS0_iPtiiii_param_5,
	.param .u32 _Z25nppiDiv_16u_C1RSfs_kernelPKtiS0_iPtiiii_param_6,
	.param .u32 _Z25nppiDiv_16u_C1RSfs_kernelPKtiS0_iPtiiii_param_7,
	.param .u32 _Z25nppiDiv_16u_C1RSfs_kernelPKtiS0_iPtiiii_param_8
)
{
	.reg .pred 	%p<6>;
	.reg .b16 	%rs<2>;
	.reg .b32 	%r<24>;
	.reg .b64 	%rd<29>;

	ld.param.u64 	%rd8, [_Z25nppiDiv_16u_C1RSfs_kernelPKtiS0_iPtiiii_param_0];
	ld.param.u32 	%r3, [_Z25nppiDiv_16u_C1RSfs_kernelPKtiS0_iPtiiii_param_1];
	ld.param.u64 	%rd9, [_Z25nppiDiv_16u_C1RSfs_kernelPKtiS0_iPtiiii_param_2];
	ld.param.u32 	%r4, [_Z25nppiDiv_16u_C1RSfs_kernelPKtiS0_iPtiiii_param_3];
	ld.param.u64 	%rd10, [_Z25nppiDiv_16u_C1RSfs_kernelPKtiS0_iPtiiii_param_4];
	ld.param.u32 	%r5, [_Z25nppiDiv_16u_C1RSfs_kernelPKtiS0_iPtiiii_param_5];
	ld.param.u32 	%r7, [_Z25nppiDiv_16u_C1RSfs_kernelPKtiS0_iPtiiii_param_6];
	ld.param.u32 	%r8, [_Z25nppiDiv_16u_C1RSfs_kernelPKtiS0_iPtiiii_param_7];
	ld.param.u32 	%r6, [_Z25nppiDiv_16u_C1RSfs_kernelPKtiS0_iPtiiii_param_8];
	mov.u32 	%r10, %ctaid.x;
	mov.u32 	%r11, %ntid.x;
	mov.u32 	%r12, %tid.x;
	mad.lo.s32 	%r1, %r10, %r11, %r12;
	mov.u32 	%r13, %ctaid.y;
	mov.u32 	%r14, %ntid.y;
	mov.u32 	%r15, %tid.y;
	mad.lo.s32 	%r16, %r13, %r14, %r15;
	setp.ge.s32 	%p1, %r1, %r7;
	setp.ge.s32 	%p2, %r16, %r8;
	or.pred  	%p3, %p1, %p2;
	@%p3 bra 	$L__BB2_6;
	cvta.to.global.u64 	%rd12, %rd8;
	cvta.to.global.u64 	%rd13, %rd9;
	cvta.to.global.u64 	%rd14, %rd10;
	mul.lo.s32 	%r17, %r3, %r16;
	cvt.s64.s32 	%rd15, %r17;
	add.s64 	%rd16, %rd12, %rd15;
	mul.lo.s32 	%r18, %r4, %r16;
	cvt.s64.s32 	%rd17, %r18;
	add.s64 	%rd18, %rd13, %rd17;
	mul.lo.s32 	%r19, %r5, %r16;
	cvt.s64.s32 	%rd19, %r19;
	add.s64 	%rd1, %rd14, %rd19;
	mul.wide.s32 	%rd20, %r1, 2;
	add.s64 	%rd21, %rd16, %rd20;
	ld.global.u16 	%rs1, [%rd21];
	add.s64 	%rd2, %rd18, %rd20;
	setp.eq.s16 	%p4, %rs1, 0;
	mov.b64 	%rd28, 65535;
	@%p4 bra 	$L__BB2_5;
	cvt.u64.u16 	%rd3, %rs1;
	ld.global.u16 	%rd22, [%rd2];
	max.s32 	%r20, %r6, 0;
	shl.b64 	%rd4, %rd22, %r20;
	and.b64  	%rd23, %rd4, -4294967296;
	setp.ne.s64 	%p5, %rd23, 0;
	@%p5 bra 	$L__BB2_4;
	cvt.u32.u64 	%r21, %rd3;
	cvt.u32.u64 	%r22, %rd4;
	div.u32 	%r23, %r22, %r21;
	cvt.u64.u32 	%rd28, %r23;
	bra.uni 	$L__BB2_5;
$L__BB2_4:
	div.s64 	%rd28, %rd4, %rd3;
$L__BB2_5:
	min.s64 	%rd24, %rd28, 65535;
	max.s64 	%rd25, %rd24, 0;
	add.s64 	%rd27, %rd1, %rd20;
	st.global.u16 	[%rd27], %rd25;
$L__BB2_6:
	ret;

}
	// .globl	_Z25nppiDiv_16s_C1RSfs_kernelPKsiS0_iPsiiii
.visible .entry _Z25nppiDiv_16s_C1RSfs_kernelPKsiS0_iPsiiii(
	.param .u64 .ptr .align 1 _Z25nppiDiv_16s_C1RSfs_kernelPKsiS0_iPsiiii_param_0,
	.param .u32 _Z25nppiDiv_16s_C1RSfs_kernelPKsiS0_iPsiiii_param_1,
	.param .u64 .ptr .align 1 _Z25nppiDiv_16s_C1RSfs_kernelPKsiS0_iPsiiii_param_2,
	.param .u32 _Z25nppiDiv_16s_C1RSfs_kernelPKsiS0_iPsiiii_param_3,
	.param .u64 .ptr .align 1 _Z25nppiDiv_16s_C1RSfs_kernelPKsiS0_iPsiiii_param_4,
	.param .u32 _Z25nppiDiv_16s_C1RSfs_kernelPKsiS0_iPsiiii_param_5,
	.param .u32 _Z25nppiDiv_16s_C1RSfs_kernelPKsiS0_iPsiiii_param_6,
	.param .u32 _Z25nppiDiv_16s_C1RSfs_kernelPKsiS0_iPsiiii_param_7,
	.param .u32 _Z25nppiDiv_16s_C1RSfs_kernelPKsiS0_iPsiiii_param_8
)
{
	.reg .pred 	%p<6>;
	.reg .b16 	%rs<4>;
	.reg .b32 	%r<24>;
	.reg .b64 	%rd<31>;

	ld.param.u64 	%rd8, [_Z25nppiDiv_16s_C1RSfs_kernelPKsiS0_iPsiiii_param_0];
	ld.param.u32 	%r3, [_Z25nppiDiv_16s_C1RSfs_kernelPKsiS0_iPsiiii_param_1];
	ld.param.u64 	%rd9, [_Z25nppiDiv_16s_C1RSfs_kernelPKsiS0_iPsiiii_param_2];
	ld.param.u32 	%r4, [_Z25nppiDiv_16s_C1RSfs_kernelPKsiS0_iPsiiii_param_3];
	ld.param.u64 	%rd10, [_Z25nppiDiv_16s_C1RSfs_kernelPKsiS0_iPsiiii_param_4];
	ld.param.u32 	%r5, [_Z25nppiDiv_16s_C1RSfs_kernelPKsiS0_iPsiiii_param_5];
	ld.param.u32 	%r7, [_Z25nppiDiv_16s_C1RSfs_kernelPKsiS0_iPsiiii_param_6];
	ld.param.u32 	%r8, [_Z25nppiDiv_16s_C1RSfs_kernelPKsiS0_iPsiiii_param_7];
	ld.param.u32 	%r6, [_Z25nppiDiv_16s_C1RSfs_kernelPKsiS0_iPsiiii_param_8];
	mov.u32 	%r10, %ctaid.x;
	mov.u32 	%r11, %ntid.x;
	mov.u32 	%r12, %tid.x;
	mad.lo.s32 	%r1, %r10, %r11, %r12;
	mov.u32 	%r13, %ctaid.y;
	mov.u32 	%r14, %ntid.y;
	mov.u32 	%r15, %tid.y;
	mad.lo.s32 	%r16, %r13, %r14, %r15;
	setp.ge.s32 	%p1, %r1, %r7;
	setp.ge.s32 	%p2, %r16, %r8;
	or.pred  	%p3, %p1, %p2;
	@%p3 bra 	$L__BB3_7;
	cvta.to.global.u64 	%rd11, %rd8;
	cvta.to.global.u64 	%rd12, %rd9;
	cvta.to.global.u64 	%rd13, %rd10;
	mul.lo.s32 	%r17, %r3, %r16;
	cvt.s64.s32 	%rd14, %r17;
	add.s64 	%rd15, %rd11, %rd14;
	mul.lo.s32 	%r18, %r4, %r16;
	cvt.s64.s32 	%rd16, %r18;
	add.s64 	%rd17, %rd12, %rd16;
	mul.lo.s32 	%r19, %r5, %r16;
	cvt.s64.s32 	%rd18, %r19;
	add.s64 	%rd1, %rd13, %rd18;
	mul.wide.s32 	%rd19, %r1, 2;
	add.s64 	%rd20, %rd15, %rd19;
	ld.global.u16 	%rs1, [%rd20];
	add.s64 	%rd21, %rd17, %rd19;
	ld.global.u16 	%rs2, [%rd21];
	setp.ne.s16 	%p4, %rs1, 0;
	@%p4 bra 	$L__BB3_3;
	shr.s16 	%rs3, %rs2, 15;
	cvt.s64.s16 	%rd25, %rs3;
	xor.b64  	%rd30, %rd25, 32767;
	bra.uni 	$L__BB3_6;
$L__BB3_3:
	cvt.s64.s16 	%rd22, %rs2;
	cvt.s64.s16 	%rd3, %rs1;
	max.s32 	%r20, %r6, 0;
	shl.b64 	%rd4, %rd22, %r20;
	or.b64  	%rd23, %rd4, %rd3;
	and.b64  	%rd24, %rd23, -4294967296;
	setp.ne.s64 	%p5, %rd24, 0;
	@%p5 bra 	$L__BB3_5;
	cvt.u32.u64 	%r21, %rd3;
	cvt.u32.u64 	%r22, %rd4;
	div.u32 	%r23, %r22, %r21;
	cvt.u64.u32 	%rd30, %r23;
	bra.uni 	$L__BB3_6;
$L__BB3_5:
	div.s64 	%rd30, %rd4, %rd3;
$L__BB3_6:
	min.s64 	%rd26, %rd30, 32767;
	max.s64 	%rd27, %rd26, -32768;
	add.s64 	%rd29, %rd1, %rd19;
	st.global.u16 	[%rd29], %rd27;
$L__BB3_7:
	ret;

}
	// .globl	_Z22nppiDiv_32f_C1R_kernelPKfiS0_iPfiii
.visible .entry _Z22nppiDiv_32f_C1R_kernelPKfiS0_iPfiii(
	.param .u64 .ptr .align 1 _Z22nppiDiv_32f_C1R_kernelPKfiS0_iPfiii_param_0,
	.param .u32 _Z22nppiDiv_32f_C1R_kernelPKfiS0_iPfiii_param_1,
	.param .u64 .ptr .align 1 _Z22nppiDiv_32f_C1R_kernelPKfiS0_iPfiii_param_2,
	.param .u32 _Z22nppiDiv_32f_C1R_kernelPKfiS0_iPfiii_param_3,
	.param .u64 .ptr .align 1 _Z22nppiDiv_32f_C1R_kernelPKfiS0_iPfiii_param_4,
	.param .u32 _Z22nppiDiv_32f_C1R_kernelPKfiS0_iPfiii_param_5,
	.param .u32 _Z22nppiDiv_32f_C1R_kernelPKfiS0_iPfiii_param_6,
	.param .u32 _Z22nppiDiv_32f_C1R_kernelPKfiS0_iPfiii_param_7
)
{
	.reg .pred 	%p<4>;
	.reg .b32 	%r<19>;
	.reg .b32 	%f<4>;
	.reg .b64 	%rd<17>;

	ld.param.u64 	%rd1, [_Z22nppiDiv_32f_C1R_kernelPKfiS0_iPfiii_param_0];
	ld.param.u32 	%r3, [_Z22nppiDiv_32f_C1R_kernelPKfiS0_iPfiii_param_1];
	ld.param.u64 	%rd2, [_Z22nppiDiv_32f_C1R_kernelPKfiS0_iPfiii_param_2];
	ld.param.u32 	%r4, [_Z22nppiDiv_32f_C1R_kernelPKfiS0_iPfiii_param_3];
	ld.param.u64 	%rd3, [_Z22nppiDiv_32f_C1R_kernelPKfiS0_iPfiii_param_4];
	ld.param.u32 	%r5, [_Z22nppiDiv_32f_C1R_kernelPKfiS0_iPfiii_param_5];
	ld.param.u32 	%r6, [_Z22nppiDiv_32f_C1R_kernelPKfiS0_iPfiii_param_6];
	ld.param.u32 	%r7, [_Z22nppiDiv_32f_C1R_kernelPKfiS0_iPfiii_param_7];
	mov.u32 	%r9, %ctaid.x;
	mov.u32 	%r10, %ntid.x;
	mov.u32 	%r11, %tid.x;
	mad.lo.s32 	%r1, %r9, %r10, %r11;
	mov.u32 	%r12, %ctaid.y;
	mov.u32 	%r13, %ntid.y;
	mov.u32 	%r14, %tid.y;
	mad.lo.s32 	%r15, %r12, %r13, %r14;
	setp.ge.s32 	%p1, %r1, %r6;
	setp.ge.s32 	%p2, %r15, %r7;
	or.pred  	%p3, %p1, %p2;
	@%p3 bra 	$L__BB4_2;
	cvta.to.global.u64 	%rd4, %rd2;
	cvta.to.global.u64 	%rd5, %rd1;
	cvta.to.global.u64 	%rd6, %rd3;
	mul.lo.s32 	%r16, %r3, %r15;
	cvt.s64.s32 	%rd7, %r16;
	add.s64 	%rd8, %rd5, %rd7;
	mul.lo.s32 	%r17, %r4, %r15;
	cvt.s64.s32 	%rd9, %r17;
	add.s64 	%rd10, %rd4, %rd9;
	mul.lo.s32 	%r18, %r5, %r15;
	cvt.s64.s32 	%rd11, %r18;
	add.s64 	%rd12, %rd6, %rd11;
	mul.wide.s32 	%rd13, %r1, 4;
	add.s64 	%rd14, %rd10, %rd13;
	ld.global.f32 	%f1, [%rd14];
	add.s64 	%rd15, %rd8, %rd13;
	ld.global.f32 	%f2, [%rd15];
	div.rn.f32 	%f3, %f1, %f2;
	add.s64 	%rd16, %rd12, %rd13;
	st.global.f32 	[%rd16], %f3;
$L__BB4_2:
	ret;

}
	// .globl	_Z22nppiDiv_32f_C3R_kernelPKfiS0_iPfiii
.visible .entry _Z22nppiDiv_32f_C3R_kernelPKfiS0_iPfiii(
	.param .u64 .ptr .align 1 _Z22nppiDiv_32f_C3R_kernelPKfiS0_iPfiii_param_0,
	.param .u32 _Z22nppiDiv_32f_C3R_kernelPKfiS0_iPfiii_param_1,
	.param .u64 .ptr .align 1 _Z22nppiDiv_32f_C3R_kernelPKfiS0_iPfiii_param_2,
	.param .u32 _Z22nppiDiv_32f_C3R_kernelPKfiS0_iPfiii_param_3,
	.param .u64 .ptr .align 1 _Z22nppiDiv_32f_C3R_kernelPKfiS0_iPfiii_param_4,
	.param .u32 _Z22nppiDiv_32f_C3R_kernelPKfiS0_iPfiii_param_5,
	.param .u32 _Z22nppiDiv_32f_C3R_kernelPKfiS0_iPfiii_param_6,
	.param .u32 _Z22nppiDiv_32f_C3R_kernelPKfiS0_iPfiii_param_7
)
{
	.reg .pred 	%p<4>;
	.reg .b32 	%r<20>;
	.reg .b32 	%f<10>;
	.reg .b64 	%rd<17>;

	ld.param.u64 	%rd1, [_Z22nppiDiv_32f_C3R_kernelPKfiS0_iPfiii_param_0];
	ld.param.u32 	%r3, [_Z22nppiDiv_32f_C3R_kernelPKfiS0_iPfiii_param_1];
	ld.param.u64 	%rd2, [_Z22nppiDiv_32f_C3R_kernelPKfiS0_iPfiii_param_2];
	ld.param.u32 	%r4, [_Z22nppiDiv_32f_C3R_kernelPKfiS0_iPfiii_param_3];
	ld.param.u64 	%rd3, [_Z22nppiDiv_32f_C3R_kernelPKfiS0_iPfiii_param_4];
	ld.param.u32 	%r5, [_Z22nppiDiv_32f_C3R_kernelPKfiS0_iPfiii_param_5];
	ld.param.u32 	%r6, [_Z22nppiDiv_32f_C3R_kernelPKfiS0_iPfiii_param_6];
	ld.param.u32 	%r7, [_Z22nppiDiv_32f_C3R_kernelPKfiS0_iPfiii_param_7];
	mov.u32 	%r9, %ctaid.x;
	mov.u32 	%r10, %ntid.x;
	mov.u32 	%r11, %tid.x;
	mad.lo.s32 	%r1, %r9, %r10, %r11;
	mov.u32 	%r12, %ctaid.y;
	mov.u32 	%r13, %ntid.y;
	mov.u32 	%r14, %tid.y;
	mad.lo.s32 	%r15, %r12, %r13, %r14;
	setp.ge.s32 	%p1, %r1, %r6;
	setp.ge.s32 	%p2, %r15, %r7;
	or.pred  	%p3, %p1, %p2;
	@%p3 bra 	$L__BB5_2;
	cvta.to.global.u64 	%rd4, %rd2;
	cvta.to.global.u64 	%rd5, %rd1;
	cvta.to.global.u64 	%rd6, %rd3;
	mul.lo.s32 	%r16, %r3, %r15;
	cvt.s64.s32 	%rd7, %r16;
	add.s64 	%rd8, %rd5, %rd7;
	mul.lo.s32 	%r17, %r4, %r15;
	cvt.s64.s32 	%rd9, %r17;
	add.s64 	%rd10, %rd4, %rd9;
	mul.lo.s32 	%r18, %r5, %r15;
	cvt.s64.s32 	%rd11, %r18;
	add.s64 	%rd12, %rd6, %rd11;
	mul.lo.s32 	%r19, %r1, 3;
	mul.wide.s32 	%rd13, %r19, 4;
	add.s64 	%rd14, %rd10, %rd13;
	ld.global.f32 	%f1, [%rd14];
	add.s64 	%rd15, %rd8, %rd13;
	ld.global.f32 	%f2, [%rd15];
	div.rn.f32 	%f3, %f1, %f2;
	add.s64 	%rd16, %rd12, %rd13;
	st.global.f32 	[%rd16], %f3;
	ld.global.f32 	%f4, [%rd14+4];
	ld.global.f32 	%f5, [%rd15+4];
	div.rn.f32 	%f6, %f4, %f5;
	st.global.f32 	[%rd16+4], %f6;
	ld.global.f32 	%f7, [%rd14+8];
	ld.global.f32 	%f8, [%rd15+8];
	div.rn.f32 	%f9, %f7, %f8;
	st.global.f32 	[%rd16+8], %f9;
$L__BB5_2:
	ret;

}


// ===== COMPILED SASS (sm_100) =====

	.target	sm_100

	.elftype	@"ET_EXEC"


//--------------------- .note.nv.tkinfo           --------------------------
	.section	.note.nv.tkinfo,"",@"SHT_NOTE"
	.sectionflags	@"SHF_NOTE_NV_TKINFO"
	.tkinfo
        /*0018*/ 	.word	0x00000002
        /*0030*/ 	.string	""
        /*0030*/ 	.string	"ptxas"
        /*0030*/ 	.string	"Cuda compilation tools, release 13.0, V13.0.88"
        /*0030*/ 	.string	"Build cuda_13.0.r13.0/compiler.36424714_0"
        /*0030*/ 	.string	"-arch sm_100 -m 64 "



//--------------------- .note.nv.cuinfo           --------------------------
	.section	.note.nv.cuinfo,"",@"SHT_NOTE"
	.sectionflags	@"SHF_NOTE_NV_CUINFO"
        /*0018*/ 	.short	0x0002
        /*001a*/ 	.short	0x0064
        /*001c*/ 	.short	0x0082
	.zero		2


//--------------------- .nv.info                  --------------------------
	.section	.nv.info,"",@"SHT_CUDA_INFO"
	.align	4


	//----- nvinfo : EIATTR_REGCOUNT
	.align		4
        /*0000*/ 	.byte	0x04, 0x2f
        /*0002*/ 	.short	(.L_1 - .L_0)
	.align		4
.L_0:
        /*0004*/ 	.word	index@(_Z24nppiDiv_8u_C1RSfs_kernelPKhiS0_iPhiiii)
        /*0008*/ 	.word	0x0000000f


	//----- nvinfo : EIATTR_FRAME_SIZE
	.align		4
.L_1:
        /*000c*/ 	.byte	0x04, 0x11
        /*000e*/ 	.short	(.L_3 - .L_2)
	.align		4
.L_2:
        /*0010*/ 	.word	index@(_Z24nppiDiv_8u_C1RSfs_kernelPKhiS0_iPhiiii)
        /*0014*/ 	.word	0x00000000


	//----- nvinfo : EIATTR_REGCOUNT
	.align		4
.L_3:
        /*0018*/ 	.byte	0x04, 0x2f
        /*001a*/ 	.short	(.L_5 - .L_4)
	.align		4
.L_4:
        /*001c*/ 	.word	index@(_Z24nppiDiv_8u_C3RSfs_kernelPKhiS0_iPhiiii)
        /*0020*/ 	.word	0x00000013


	//----- nvinfo : EIATTR_FRAME_SIZE
	.align		4
.L_5:
        /*0024*/ 	.byte	0x04, 0x11
        /*0026*/ 	.short	(.L_7 - .L_6)
	.align		4
.L_6:
        /*0028*/ 	.word	index@(_Z24nppiDiv_8u_C3RSfs_kernelPKhiS0_iPhiiii)
        /*002c*/ 	.word	0x00000000


	//----- nvinfo : EIATTR_REGCOUNT
	.align		4
.L_7:
        /*0030*/ 	.byte	0x04, 0x2f
        /*0032*/ 	.short	(.L_9 - .L_8)
	.align		4
.L_8:
        /*0034*/ 	.word	index@(_Z25nppiDiv_16u_C1RSfs_kernelPKtiS0_iPtiiii)
        /*0038*/ 	.word	0x00000014


	//----- nvinfo : EIATTR_FRAME_SIZE
	.align		4
.L_9:
        /*003c*/ 	.byte	0x04, 0x11
        /*003e*/ 	.short	(.L_11 - .L_10)
	.align		4
.L_10:
        /*0040*/ 	.word	index@($__internal_3_$__cuda_sm20_div_s64)
        /*0044*/ 	.word	0x00000000


	//----- nvinfo : EIATTR_FRAME_SIZE
	.align		4
.L_11:
        /*0048*/ 	.byte	0x04, 0x11
        /*004a*/ 	.short	(.L_13 - .L_12)
	.align		4
.L_12:
        /*004c*/ 	.word	index@(_Z25nppiDiv_16u_C1RSfs_kernelPKtiS0_iPtiiii)
        /*0050*/ 	.word	0x00000000


	//----- nvinfo : EIATTR_REGCOUNT
	.align		4
.L_13:
        /*0054*/ 	.byte	0x04, 0x2f
        /*0056*/ 	.short	(.L_15 - .L_14)
	.align		4
.L_14:
        /*0058*/ 	.word	index@(_Z25nppiDiv_16s_C1RSfs_kernelPKsiS0_iPsiiii)
        /*005c*/ 	.word	0x00000018


	//----- nvinfo : EIATTR_FRAME_SIZE
	.align		4
.L_15:
        /*0060*/ 	.byte	0x04, 0x11
        /*0062*/ 	.short	(.L_17 - .L_16)
	.align		4
.L_16:
        /*0064*/ 	.word	index@($__internal_2_$__cuda_sm20_div_s64)
        /*0068*/ 	.word	0x00000000


	//----- nvinfo : EIATTR_FRAME_SIZE
	.align		4
.L_17:
        /*006c*/ 	.byte	0x04, 0x11
        /*006e*/ 	.short	(.L_19 - .L_18)
	.align		4
.L_18:
        /*0070*/ 	.word	index@(_Z25nppiDiv_16s_C1RSfs_kernelPKsiS0_iPsiiii)
        /*0074*/ 	.word	0x00000000


	//----- nvinfo : EIATTR_REGCOUNT
	.align		4
.L_19:
        /*0078*/ 	.byte	0x04, 0x2f
        /*007a*/ 	.short	(.L_21 - .L_20)
	.align		4
.L_20:
        /*007c*/ 	.word	index@(_Z22nppiDiv_32f_C1R_kernelPKfiS0_iPfiii)
        /*0080*/ 	.word	0x00000011


	//----- nvinfo : EIATTR_FRAME_SIZE
	.align		4
.L_21:
        /*0084*/ 	.byte	0x04, 0x11
        /*0086*/ 	.short	(.L_23 - .L_22)
	.align		4
.L_22:
        /*0088*/ 	.word	index@($__internal_1_$__cuda_sm3x_div_rn_noftz_f32_slowpath)
        /*008c*/ 	.word	0x00000000


	//----- nvinfo : EIATTR_FRAME_SIZE
	.align		4
.L_23:
        /*0090*/ 	.byte	0x04, 0x11
        /*0092*/ 	.short	(.L_25 - .L_24)
	.align		4
.L_24:
        /*0094*/ 	.word	index@(_Z22nppiDiv_32f_C1R_kernelPKfiS0_iPfiii)
        /*0098*/ 	.word	0x00000000


	//----- nvinfo : EIATTR_REGCOUNT
	.align		4
.L_25:
        /*009c*/ 	.byte	0x04, 0x2f
        /*009e*/ 	.short	(.L_27 - .L_26)
	.align		4
.L_26:
        /*00a0*/ 	.word	index@(_Z22nppiDiv_32f_C3R_kernelPKfiS0_iPfiii)
        /*00a4*/ 	.word	0x00000014


	//----- nvinfo : EIATTR_FRAME_SIZE
	.align		4
.L_27:
        /*00a8*/ 	.byte	0x04, 0x11
        /*00aa*/ 	.short	(.L_29 - .L_28)
	.align		4
.L_28:
        /*00ac*/ 	.word	index@($__internal_0_$__cuda_sm3x_div_rn_noftz_f32_slowpath)
        /*00b0*/ 	.word	0x00000000


	//----- nvinfo : EIATTR_FRAME_SIZE
	.align		4
.L_29:
        /*00b4*/ 	.byte	0x04, 0x11
        /*00b6*/ 	.short	(.L_31 - .L_30)
	.align		4
.L_30:
        /*00b8*/ 	.word	index@(_Z22nppiDiv_32f_C3R_kernelPKfiS0_iPfiii)
        /*00bc*/ 	.word	0x00000000


	//----- nvinfo : EIATTR_MIN_STACK_SIZE
	.align		4
.L_31:
        /*00c0*/ 	.byte	0x04, 0x12
        /*00c2*/ 	.short	(.L_33 - .L_32)
	.align		4
.L_32:
        /*00c4*/ 	.word	index@(_Z22nppiDiv_32f_C3R_kernelPKfiS0_iPfiii)
        /*00c8*/ 	.word	0x00000000


	//----- nvinfo : EIATTR_MIN_STACK_SIZE
	.align		4
.L_33:
        /*00cc*/ 	.byte	0x04, 0x12
        /*00ce*/ 	.short	(.L_35 - .L_34)
	.align		4
.L_34:
        /*00d0*/ 	.word	index@(_Z22nppiDiv_32f_C1R_kernelPKfiS0_iPfiii)
        /*00d4*/ 	.word	0x00000000


	//----- nvinfo : EIATTR_MIN_STACK_SIZE
	.align		4
.L_35:
        /*00d8*/ 	.byte	0x04, 0x12
        /*00da*/ 	.short	(.L_37 - .L_36)
	.align		4
.L_36:
        /*00dc*/ 	.word	index@(_Z25nppiDiv_16s_C1RSfs_kernelPKsiS0_iPsiiii)
        /*00e0*/ 	.word	0x00000000


	//----- nvinfo : EIATTR_MIN_STACK_SIZE
	.align		4
.L_37:
        /*00e4*/ 	.byte	0x04, 0x12
        /*00e6*/ 	.short	(.L_39 - .L_38)
	.align		4
.L_38:
        /*00e8*/ 	.word	index@(_Z25nppiDiv_16u_C1RSfs_kernelPKtiS0_iPtiiii)
        /*00ec*/ 	.word	0x00000000


	//----- nvinfo : EIATTR_MIN_STACK_SIZE
	.align		4
.L_39:
        /*00f0*/ 	.byte	0x04, 0x12
        /*00f2*/ 	.short	(.L_41 - .L_40)
	.align		4
.L_40:
        /*00f4*/ 	.word	index@(_Z24nppiDiv_8u_C3RSfs_kernelPKhiS0_iPhiiii)
        /*00f8*/ 	.word	0x00000000


	//----- nvinfo : EIATTR_MIN_STACK_SIZE
	.align		4
.L_41:
        /*00fc*/ 	.byte	0x04, 0x12
        /*00fe*/ 	.short	(.L_43 - .L_42)
	.align		4
.L_42:
        /*0100*/ 	.word	index@(_Z24nppiDiv_8u_C1RSfs_kernelPKhiS0_iPhiiii)
        /*0104*/ 	.word	0x00000000
.L_43:


//--------------------- .nv.compat                --------------------------
	.section	.nv.compat,"",@"SHT_CUDA_COMPAT_INFO"
	.align	4
        /*0000*/ 	.byte	0x02, 0x09, 0x00, 0x00, 0x02, 0x02, 0x01, 0x00, 0x02, 0x05, 0x05, 0x00, 0x03, 0x07, 0x01, 0x01
        /*0010*/ 	.byte	0x02, 0x03, 0x00, 0x00, 0x02, 0x06, 0x01, 0x00, 0x04, 0x0b, 0x08, 0x00, 0x01, 0x00, 0x00, 0x00
        /*0020*/ 	.byte	0x00, 0x00, 0x00, 0x00


//--------------------- .nv.info._Z22nppiDiv_32f_C3R_kernelPKfiS0_iPfiii --------------------------
	.section	.nv.info._Z22nppiDiv_32f_C3R_kernelPKfiS0_iPfiii,"",@"SHT_CUDA_INFO"
	.sectionflags	@""
	.align	4


	//----- nvinfo : EIATTR_CUDA_API_VERSION
	.align		4
        /*0000*/ 	.byte	0x04, 0x37
        /*0002*/ 	.short	(.L_45 - .L_44)
.L_44:
        /*0004*/ 	.word	0x00000082


	//----- nvinfo : EIATTR_KPARAM_INFO
	.align		4
.L_45:
        /*0008*/ 	.byte	0x04, 0x17
        /*000a*/ 	.short	(.L_47 - .L_46)
.L_46:
        /*000c*/ 	.word	0x00000000
        /*0010*/ 	.short	0x0007
        /*0012*/ 	.short	0x0030
        /*0014*/ 	.byte	0x00, 0xf0, 0x11, 0x00


	//----- nvinfo : EIATTR_KPARAM_INFO
	.align		4
.L_47:
        /*0018*/ 	.byte	0x04, 0x17
        /*001a*/ 	.short	(.L_49 - .L_48)
.L_48:
        /*001c*/ 	.word	0x00000000
        /*0020*/ 	.short	0x0006
        /*0022*/ 	.short	0x002c
        /*0024*/ 	.byte	0x00, 0xf0, 0x11, 0x00


	//----- nvinfo : EIATTR_KPARAM_INFO
	.align		4
.L_49:
        /*0028*/ 	.byte	0x04, 0x17
        /*002a*/ 	.short	(.L_51 - .L_50)
.L_50:
        /*002c*/ 	.word	0x00000000
        /*0030*/ 	.short	0x0005
        /*0032*/ 	.short	0x0028
        /*0034*/ 	.byte	0x00, 0xf0, 0x11, 0x00


	//----- nvinfo : EIATTR_KPARAM_INFO
	.align		4
.L_51:
        /*0038*/ 	.byte	0x04, 0x17
        /*003a*/ 	.short	(.L_53 - .L_52)
.L_52:
        /*003c*/ 	.word	0x00000000
        /*0040*/ 	.short	0x0004
        /*0042*/ 	.short	0x0020
        /*0044*/ 	.byte	0x00, 0xf5, 0x21, 0x00


	//----- nvinfo : EIATTR_KPARAM_INFO
	.align		4
.L_53:
        /*0048*/ 	.byte	0x04, 0x17
        /*004a*/ 	.short	(.L_55 - .L_54)
.L_54:
        /*004c*/ 	.word	0x00000000
        /*0050*/ 	.short	0x0003
        /*0052*/ 	.short	0x0018
        /*0054*/ 	.byte	0x00, 0xf0, 0x11, 0x00


	//----- nvinfo : EIATTR_KPARAM_INFO
	.align		4
.L_55:
        /*0058*/ 	.byte	0x04, 0x17
        /*005a*/ 	.short	(.L_57 - .L_56)
.L_56:
        /*005c*/ 	.word	0x00000000
        /*0060*/ 	.short	0x0002
        /*0062*/ 	.short	0x0010
        /*0064*/ 	.byte	0x00, 0xf5, 0x21, 0x00


	//----- nvinfo : EIATTR_KPARAM_INFO
	.align		4
.L_57:
        /*0068*/ 	.byte	0x04, 0x17
        /*006a*/ 	.short	(.L_59 - .L_58)
.L_58:
        /*006c*/ 	.word	0x00000000
        /*0070*/ 	.short	0x0001
        /*0072*/ 	.short	0x0008
        /*0074*/ 	.byte	0x00, 0xf0, 0x11, 0x00


	//----- nvinfo : EIATTR_KPARAM_INFO
	.align		4
.L_59:
        /*0078*/ 	.byte	0x04, 0x17
        /*007a*/ 	.short	(.L_61 - .L_60)
.L_60:
        /*007c*/ 	.word	0x00000000
        /*0080*/ 	.short	0x0000
        /*0082*/ 	.short	0x0000
        /*0084*/ 	.byte	0x00, 0xf5, 0x21, 0x00


	//----- nvinfo : EIATTR_SPARSE_MMA_MASK
	.align		4
.L_61:
        /*0088*/ 	.byte	0x03, 0x50
        /*008a*/ 	.short	0x0000


	//----- nvinfo : EIATTR_MAXREG_COUNT
	.align		4
        /*008c*/ 	.byte	0x03, 0x1b
        /*008e*/ 	.short	0x00ff


	//----- nvinfo : EIATTR_MERCURY_ISA_VERSION
	.align		4
        /*0090*/ 	.byte	0x03, 0x5f
        /*0092*/ 	.short	0x0101


	//----- nvinfo : EIATTR_VRC_CTA_INIT_COUNT
	.align		4
        /*0094*/ 	.byte	0x02, 0x4a
	.zero		1
	.zero		1


	//----- nvinfo : EIATTR_EXIT_INSTR_OFFSETS
	.align		4
        /*0098*/ 	.byte	0x04, 0x1c
        /*009a*/ 	.short	(.L_63 - .L_62)


	//   ....[0]....
.L_62:
        /*009c*/ 	.word	0x000000d0


	//   ....[1]....
        /*00a0*/ 	.word	0x00000500


	//----- nvinfo : EIATTR_CRS_STACK_SIZE
	.align		4
.L_63:
        /*00a4*/ 	.byte	0x04, 0x1e
        /*00a6*/ 	.short	(.L_65 - .L_64)
.L_64:
        /*00a8*/ 	.word	0x00000000


	//----- nvinfo : EIATTR_CBANK_PARAM_SIZE
	.align		4
.L_65:
        /*00ac*/ 	.byte	0x03, 0x19
        /*00ae*/ 	.short	0x0034


	//----- nvinfo : EIATTR_PARAM_CBANK
	.align		4
        /*00b0*/ 	.byte	0x04, 0x0a
        /*00b2*/ 	.short	(.L_67 - .L_66)
	.align		4
.L_66:
        /*00b4*/ 	.word	index@(.nv.constant0._Z22nppiDiv_32f_C3R_kernelPKfiS0_iPfiii)
        /*00b8*/ 	.short	0x0380
        /*00ba*/ 	.short	0x0034


	//----- nvinfo : EIATTR_SW_WAR
	.align		4
.L_67:
        /*00bc*/ 	.byte	0x04, 0x36
        /*00be*/ 	.short	(.L_69 - .L_68)
.L_68:
        /*00c0*/ 	.word	0x00000008
.L_69:


//--------------------- .nv.info._Z22nppiDiv_32f_C1R_kernelPKfiS0_iPfiii --------------------------
	.section	.nv.info._Z22nppiDiv_32f_C1R_kernelPKfiS0_iPfiii,"",@"SHT_CUDA_INFO"
	.sectionflags	@""
	.align	4


	//----- nvinfo : EIATTR_CUDA_API_VERSION
	.align		4
        /*0000*/ 	.byte	0x04, 0x37
        /*0002*/ 	.short	(.L_71 - .L_70)
.L_70:
        /*0004*/ 	.word	0x00000082


	//----- nvinfo : EIATTR_KPARAM_INFO
	.align		4
.L_71:
        /*0008*/ 	.byte	0x04, 0x17
        /*000a*/ 	.short	(.L_73 - .L_72)
.L_72:
        /*000c*/ 	.word	0x00000000
        /*0010*/ 	.short	0x0007
        /*0012*/ 	.short	0x0030
        /*0014*/ 	.byte	0x00, 0xf0, 0x11, 0x00


	//----- nvinfo : EIATTR_KPARAM_INFO
	.align		4
.L_73:
        /*0018*/ 	.byte	0x04, 0x17
        /*001a*/ 	.short	(.L_75 - .L_74)
.L_74:
        /*001c*/ 	.word	0x00000000
        /*0020*/ 	.short	0x0006
        /*0022*/ 	.short	0x002c
        /*0024*/ 	.byte	0x00, 0xf0, 0x11, 0x00


	//----- nvinfo : EIATTR_KPARAM_INFO
	.align		4
.L_75:
        /*0028*/ 	.byte	0x04, 0x17
        /*002a*/ 	.short	(.L_77 - .L_76)
.L_76:
        /*002c*/ 	.word	0x00000000
        /*0030*/ 	.short	0x0005
        /*0032*/ 	.short	0x0028
        /*0034*/ 	.byte	0x00, 0xf0, 0x11, 0x00


	//----- nvinfo : EIATTR_KPARAM_INFO
	.align		4
.L_77:
        /*0038*/ 	.byte	0x04, 0x17
        /*003a*/ 	.short	(.L_79 - .L_78)
.L_78:
        /*003c*/ 	.word	0x00000000
        /*0040*/ 	.short	0x0004
        /*0042*/ 	.short	0x0020
        /*0044*/ 	.byte	0x00, 0xf5, 0x21, 0x00


	//----- nvinfo : EIATTR_KPARAM_INFO
	.align		4
.L_79:
        /*0048*/ 	.byte	0x04, 0x17
        /*004a*/ 	.short	(.L_81 - .L_80)
.L_80:
        /*004c*/ 	.word	0x00000000
        /*0050*/ 	.short	0x0003
        /*0052*/ 	.short	0x0018
        /*0054*/ 	.byte	0x00, 0xf0, 0x11, 0x00


	//----- nvinfo : EIATTR_KPARAM_INFO
	.align		4
.L_81:
        /*0058*/ 	.byte	0x04, 0x17
        /*005a*/ 	.short	(.L_83 - .L_82)
.L_82:
        /*005c*/ 	.word	0x00000000
        /*0060*/ 	.short	0x0002
        /*0062*/ 	.short	0x0010
        /*0064*/ 	.byte	0x00, 0xf5, 0x21, 0x00


	//----- nvinfo : EIATTR_KPARAM_INFO
	.align		4
.L_83:
        /*0068*/ 	.byte	0x04, 0x17
        /*006a*/ 	.short	(.L_85 - .L_84)
.L_84:
        /*006c*/ 	.word	0x00000000
        /*0070*/ 	.short	0x0001
        /*0072*/ 	.short	0x0008
        /*0074*/ 	.byte	0x00, 0xf0, 0x11, 0x00


	//----- nvinfo : EIATTR_KPARAM_INFO
	.align		4
.L_85:
        /*0078*/ 	.byte	0x04, 0x17
        /*007a*/ 	.short	(.L_87 - .L_86)
.L_86:
        /*007c*/ 	.word	0x00000000
        /*0080*/ 	.short	0x0000
        /*0082*/ 	.short	0x0000
        /*0084*/ 	.byte	0x00, 0xf5, 0x21, 0x00


	//----- nvinfo : EIATTR_SPARSE_MMA_MASK
	.align		4
.L_87:
        /*0088*/ 	.byte	0x03, 0x50
        /*008a*/ 	.short	0x0000


	//----- nvinfo : EIATTR_MAXREG_COUNT
	.align		4
        /*008c*/ 	.byte	0x03, 0x1b
        /*008e*/ 	.short	0x00ff


	//----- nvinfo : EIATTR_MERCURY_ISA_VERSION
	.align		4
        /*0090*/ 	.byte	0x03, 0x5f
        /*0092*/ 	.short	0x0101


	//----- nvinfo : EIATTR_VRC_CTA_INIT_COUNT
	.align		4
        /*0094*/ 	.byte	0x02, 0x4a
	.zero		1
	.zero		1


	//----- nvinfo : EIATTR_EXIT_INSTR_OFFSETS
	.align		4
        /*0098*/ 	.byte	0x04, 0x1c
        /*009a*/ 	.short	(.L_89 - .L_88)


	//   ....[0]....
.L_88:
        /*009c*/ 	.word	0x000000d0


	//   ....[1]....
        /*00a0*/ 	.word	0x00000310


	//----- nvinfo : EIATTR_CRS_STACK_SIZE
	.align		4
.L_89:
        /*00a4*/ 	.byte	0x04, 0x1e
        /*00a6*/ 	.short	(.L_91 - .L_90)
.L_90:
        /*00a8*/ 	.word	0x00000000


	//----- nvinfo : EIATTR_CBANK_PARAM_SIZE
	.align		4
.L_91:
        /*00ac*/ 	.byte	0x03, 0x19
        /*00ae*/ 	.short	0x0034


	//----- nvinfo : EIATTR_PARAM_CBANK
	.align		4
        /*00b0*/ 	.byte	0x04, 0x0a
        /*00b2*/ 	.short	(.L_93 - .L_92)
	.align		4
.L_92:
        /*00b4*/ 	.word	index@(.nv.constant0._Z22nppiDiv_32f_C1R_kernelPKfiS0_iPfiii)
        /*00b8*/ 	.short	0x0380
        /*00ba*/ 	.short	0x0034


	//----- nvinfo : EIATTR_SW_WAR
	.align		4
.L_93:
        /*00bc*/ 	.byte	0x04, 0x36
        /*00be*/ 	.short	(.L_95 - .L_94)
.L_94:
        /*00c0*/ 	.word	0x00000008
.L_95:


//--------------------- .nv.info._Z25nppiDiv_16s_C1RSfs_kernelPKsiS0_iPsiiii --------------------------
	.section	.nv.info._Z25nppiDiv_16s_C1RSfs_kernelPKsiS0_iPsiiii,"",@"SHT_CUDA_INFO"
	.sectionflags	@""
	.align	4


	//----- nvinfo : EIATTR_CUDA_API_VERSION
	.align		4
        /*0000*/ 	.byte	0x04, 0x37
        /*0002*/ 	.short	(.L_97 - .L_96)
.L_96:
        /*0004*/ 	.word	0x00000082


	//----- nvinfo : EIATTR_KPARAM_INFO
	.align		4
.L_97:
        /*0008*/ 	.byte	0x04, 0x17
        /*000a*/ 	.short	(.L_99 - .L_98)
.L_98:
        /*000c*/ 	.word	0x00000000
        /*0010*/ 	.short	0x0008
        /*0012*/ 	.short	0x0034
        /*0014*/ 	.byte	0x00, 0xf0, 0x11, 0x00


	//----- nvinfo : EIATTR_KPARAM_INFO
	.align		4
.L_99:
        /*0018*/ 	.byte	0x04, 0x17
        /*001a*/ 	.short	(.L_101 - .L_100)
.L_100:
        /*001c*/ 	.word	0x00000000
        /*0020*/ 	.short	0x0007
        /*0022*/ 	.short	0x0030
        /*0024*/ 	.byte	0x00, 0xf0, 0x11, 0x00


	//----- nvinfo : EIATTR_KPARAM_INFO
	.align		4
.L_101:
        /*0028*/ 	.byte	0x04, 0x17
        /*002a*/ 	.short	(.L_103 - .L_102)
.L_102:
        /*002c*/ 	.word	0x00000000
        /*0030*/ 	.short	0x0006
        /*0032*/ 	.short	0x002c
        /*0034*/ 	.byte	0x00, 0xf0, 0x11, 0x00


	//----- nvinfo : EIATTR_KPARAM_INFO
	.align		4
.L_103:
        /*0038*/ 	.byte	0x04, 0x17
        /*003a*/ 	.short	(.L_105 - .L_104)
.L_104:
        /*003c*/ 	.word	0x00000000
        /*0040*/ 	.short	0x0005
        /*0042*/ 	.short	0x0028
        /*0044*/ 	.byte	0x00, 0xf0, 0x11, 0x00


	//----- nvinfo : EIATTR_KPARAM_INFO
	.align		4
.L_105:
        /*0048*/ 	.byte	0x04, 0x17
        /*004a*/ 	.short	(.L_107 - .L_106)
.L_106:
        /*004c*/ 	.word	0x00000000
        /*0050*/ 	.short	0x0004
        /*0052*/ 	.short	0x0020
        /*0054*/ 	.byte	0x00, 0xf5, 0x21, 0x00


	//----- nvinfo : EIATTR_KPARAM_INFO
	.align		4
.L_107:
        /*0058*/ 	.byte	0x04, 0x17
        /*005a*/ 	.short	(.L_109 - .L_108)
.L_108:
        /*005c*/ 	.word	0x00000000
        /*0060*/ 	.short	0x0003
        /*0062*/ 	.short	0x0018
        /*0064*/ 	.byte	0x00, 0xf0, 0x11, 0x00


	//----- nvinfo : EIATTR_KPARAM_INFO
	.align		4
.L_109:
        /*0068*/ 	.byte	0x04, 0x17
        /*006a*/ 	.short	(.L_111 - .L_110)
.L_110:
        /*006c*/ 	.word	0x00000000
        /*0070*/ 	.short	0x0002
        /*0072*/ 	.short	0x0010
        /*0074*/ 	.byte	0x00, 0xf5, 0x21, 0x00


	//----- nvinfo : EIATTR_KPARAM_INFO
	.align		4
.L_111:
        /*0078*/ 	.byte	0x04, 0x17
        /*007a*/ 	.short	(.L_113 - .L_112)
.L_112:
        /*007c*/ 	.word	0x00000000
        /*0080*/ 	.short	0x0001
        /*0082*/ 	.short	0x0008
        /*0084*/ 	.byte	0x00, 0xf0, 0x11, 0x00


	//----- nvinfo : EIATTR_KPARAM_INFO
	.align		4
.L_113:
        /*0088*/ 	.byte	0x04, 0x17
        /*008a*/ 	.short	(.L_115 - .L_114)
.L_114:
        /*008c*/ 	.word	0x00000000
        /*0090*/ 	.short	0x0000
        /*0092*/ 	.short	0x0000
        /*0094*/ 	.byte	0x00, 0xf5, 0x21, 0x00


	//----- nvinfo : EIATTR_SPARSE_MMA_MASK
	.align		4
.L_115:
        /*0098*/ 	.byte	0x03, 0x50
        /*009a*/ 	.short	0x0000


	//----- nvinfo : EIATTR_MAXREG_COUNT
	.align		4
        /*009c*/ 	.byte	0x03, 0x1b
        /*009e*/ 	.short	0x00ff


	//----- nvinfo : EIATTR_MERCURY_ISA_VERSION
	.align		4
        /*00a0*/ 	.byte	0x03, 0x5f
        /*00a2*/ 	.short	0x0101


	//----- nvinfo : EIATTR_VRC_CTA_INIT_COUNT
	.align		4
        /*00a4*/ 	.byte	0x02, 0x4a
	.zero		1
	.zero		1


	//----- nvinfo : EIATTR_EXIT_INSTR_OFFSETS
	.align		4
        /*00a8*/ 	.byte	0x04, 0x1c
        /*00aa*/ 	.short	(.L_117 - .L_116)


	//   ....[0]....
.L_116:
        /*00ac*/ 	.word	0x000000d0


	//   ....[1]....
        /*00b0*/ 	.word	0x00000580


	//----- nvinfo : EIATTR_CRS_STACK_SIZE
	.align		4
.L_117:
        /*00b4*/ 	.byte	0x04, 0x1e
        /*00b6*/ 	.short	(.L_119 - .L_118)
.L_118:
        /*00b8*/ 	.word	0x00000000


	//----- nvinfo : EIATTR_CBANK_PARAM_SIZE
	.align		4
.L_119:
        /*00bc*/ 	.byte	0x03, 0x19
        /*00be*/ 	.short	0x0038


	//----- nvinfo : EIATTR_PARAM_CBANK
	.align		4
        /*00c0*/ 	.byte	0x04, 0x0a
        /*00c2*/ 	.short	(.L_121 - .L_120)
	.align		4
.L_120:
        /*00c4*/ 	.word	index@(.nv.constant0._Z25nppiDiv_16s_C1RSfs_kernelPKsiS0_iPsiiii)
        /*00c8*/ 	.short	0x0380
        /*00ca*/ 	.short	0x0038


	//----- nvinfo : EIATTR_SW_WAR
	.align		4
.L_121:
        /*00cc*/ 	.byte	0x04, 0x36
        /*00ce*/ 	.short	(.L_123 - .L_122)
.L_122:
        /*00d0*/ 	.word	0x00000008
.L_123:


//--------------------- .nv.info._Z25nppiDiv_16u_C1RSfs_kernelPKtiS0_iPtiiii --------------------------
	.section	.nv.info._Z25nppiDiv_16u_C1RSfs_kernelPKtiS0_iPtiiii,"",@"SHT_CUDA_INFO"
	.sectionflags	@""
	.align	4


	//----- nvinfo : EIATTR_CUDA_API_VERSION
	.align		4
        /*0000*/ 	.byte	0x04, 0x37
        /*0002*/ 	.short	(.L_125 - .L_124)
.L_124:
        /*0004*/ 	.word	0x00000082


	//----- nvinfo : EIATTR_KPARAM_INFO
	.align		4
.L_125:
        /*0008*/ 	.byte	0x04, 0x17
        /*000a*/ 	.short	(.L_127 - .L_126)
.L_126:
        /*000c*/ 	.word	0x00000000
        /*0010*/ 	.short	0x0008
        /*0012*/ 	.short	0x0034
        /*0014*/ 	.byte	0x00, 0xf0, 0x11, 0x00


	//----- nvinfo : EIATTR_KPARAM_INFO
	.align		4
.L_127:
        /*0018*/ 	.byte	0x04, 0x17
        /*001a*/ 	.short	(.L_129 - .L_128)
.L_128:
        /*001c*/ 	.word	0x00000000
        /*0020*/ 	.short	0x0007
        /*0022*/ 	.short	0x0030
        /*0024*/ 	.byte	0x00, 0xf0, 0x11, 0x00


	//----- nvinfo : EIATTR_KPARAM_INFO
	.align		4
.L_129:
        /*0028*/ 	.byte	0x04, 0x17
        /*002a*/ 	.short	(.L_131 - .L_130)
.L_130:
        /*002c*/ 	.word	0x00000000
        /*0030*/ 	.short	0x0006
        /*0032*/ 	.short	0x002c
        /*0034*/ 	.byte	0x00, 0xf0, 0x11, 0x00


	//----- nvinfo : EIATTR_KPARAM_INFO
	.align		4
.L_131:
        /*0038*/ 	.byte	0x04, 0x17
        /*003a*/ 	.short	(.L_133 - .L_132)
.L_132:
        /*003c*/ 	.word	0x00000000
        /*0040*/ 	.short	0x0005
        /*0042*/ 	.short	0x0028
        /*0044*/ 	.byte	0x00, 0xf0, 0x11, 0x00


	//----- nvinfo : EIATTR_KPARAM_INFO
	.align		4
.L_133:
        /*0048*/ 	.byte	0x04, 0x17
        /*004a*/ 	.short	(.L_135 - .L_134)
.L_134:
        /*004c*/ 	.word	0x00000000
        /*0050*/ 	.short	0x0004
        /*0052*/ 	.short	0x0020
        /*0054*/ 	.byte	0x00, 0xf5, 0x21, 0x00


	//----- nvinfo : EIATTR_KPARAM_INFO
	.align		4
.L_135:
        /*0058*/ 	.byte	0x04, 0x17
        /*005a*/ 	.short	(.L_137 - .L_136)
.L_136:
        /*005c*/ 	.word	0x00000000
        /*0060*/ 	.short	0x0003
        /*0062*/ 	.short	0x0018
        /*0064*/ 	.byte	0x00, 0xf0, 0x11, 0x00


	//----- nvinfo : EIATTR_KPARAM_INFO
	.align		4
.L_137:
        /*0068*/ 	.byte	0x04, 0x17
        /*006a*/ 	.short	(.L_139 - .L_138)
.L_138:
        /*006c*/ 	.word	0x00000000
        /*0070*/ 	.short	0x0002
        /*0072*/ 	.short	0x0010
        /*0074*/ 	.byte	0x00, 0xf5, 0x21, 0x00


	//----- nvinfo : EIATTR_KPARAM_INFO
	.align		4
.L_139:
        /*0078*/ 	.byte	0x04, 0x17
        /*007a*/ 	.short	(.L_141 - .L_140)
.L_140:
        /*007c*/ 	.word	0x00000000
        /*0080*/ 	.short	0x0001
        /*0082*/ 	.short	0x0008
        /*0084*/ 	.byte	0x00, 0xf0, 0x11, 0x00


	//----- nvinfo : EIATTR_KPARAM_INFO
	.align		4
.L_141:
        /*0088*/ 	.byte	0x04, 0x17
        /*008a*/ 	.short	(.L_143 - .L_142)
.L_142:
        /*008c*/ 	.word	0x00000000
        /*0090*/ 	.short	0x0000
        /*0092*/ 	.short	0x0000
        /*0094*/ 	.byte	0x00, 0xf5, 0x21, 0x00


	//----- nvinfo : EIATTR_SPARSE_MMA_MASK
	.align		4
.L_143:
        /*0098*/ 	.byte	0x03, 0x50
        /*009a*/ 	.short	0x0000


	//----- nvinfo : EIATTR_MAXREG_COUNT
	.align		4
        /*009c*/ 	.byte	0x03, 0x1b
        /*009e*/ 	.short	0x00ff


	//----- nvinfo : EIATTR_MERCURY_ISA_VERSION
	.align		4
        /*00a0*/ 	.byte	0x03, 0x5f
        /*00a2*/ 	.short	0x0101


	//----- nvinfo : EIATTR_VRC_CTA_INIT_COUNT
	.align		4
        /*00a4*/ 	.byte	0x02, 0x4a
	.zero		1
	.zero		1


	//----- nvinfo : EIATTR_EXIT_INSTR_OFFSETS
	.align		4
        /*00a8*/ 	.byte	0x04, 0x1c
        /*00aa*/ 	.short	(.L_145 - .L_144)


	//   ....[0]....
.L_144:
        /*00ac*/ 	.word	0x000000d0


	//   ....[1]....
        /*00b0*/ 	.word	0x00000500


	//----- nvinfo : EIATTR_CRS_STACK_SIZE
	.align		4
.L_145:
        /*00b4*/ 	.byte	0x04, 0x1e
        /*00b6*/ 	.short	(.L_147 - .L_146)
.L_146:
        /*00b8*/ 	.word	0x00000000


	//----- nvinfo : EIATTR_CBANK_PARAM_SIZE
	.align		4
.L_147:
        /*00bc*/ 	.byte	0x03, 0x19
        /*00be*/ 	.short	0x0038


	//----- nvinfo : EIATTR_PARAM_CBANK
	.align		4
        /*00c0*/ 	.byte	0x04, 0x0a
        /*00c2*/ 	.short	(.L_149 - .L_148)
	.align		4
.L_148:
        /*00c4*/ 	.word	index@(.nv.constant0._Z25nppiDiv_16u_C1RSfs_kernelPKtiS0_iPtiiii)
        /*00c8*/ 	.short	0x0380
        /*00ca*/ 	.short	0x0038


	//----- nvinfo : EIATTR_SW_WAR
	.align		4
.L_149:
        /*00cc*/ 	.byte	0x04, 0x36
        /*00ce*/ 	.short	(.L_151 - .L_150)
.L_150:
        /*00d0*/ 	.word	0x00000008
.L_151:


//--------------------- .nv.info._Z24nppiDiv_8u_C3RSfs_kernelPKhiS0_iPhiiii --------------------------
	.section	.nv.info._Z24nppiDiv_8u_C3RSfs_kernelPKhiS0_iPhiiii,"",@"SHT_CUDA_INFO"
	.sectionflags	@""
	.align	4


	//----- nvinfo : EIATTR_CUDA_API_VERSION
	.align		4
        /*0000*/ 	.byte	0x04, 0x37
        /*0002*/ 	.short	(.L_153 - .L_152)
.L_152:
        /*0004*/ 	.word	0x00000082


	//----- nvinfo : EIATTR_KPARAM_INFO
	.align		4
.L_153:
        /*0008*/ 	.byte	0x04, 0x17
        /*000a*/ 	.short	(.L_155 - .L_154)
.L_154:
        /*000c*/ 	.word	0x00000000
        /*0010*/ 	.short	0x0008
        /*0012*/ 	.short	0x0034
        /*0014*/ 	.byte	0x00, 0xf0, 0x11, 0x00


	//----- nvinfo : EIATTR_KPARAM_INFO
	.align		4
.L_155:
        /*0018*/ 	.byte	0x04, 0x17
        /*001a*/ 	.short	(.L_157 - .L_156)
.L_156:
        /*001c*/ 	.word	0x00000000
        /*0020*/ 	.short	0x0007
        /*0022*/ 	.short	0x0030
        /*0024*/ 	.byte	0x00, 0xf0, 0x11, 0x00


	//----- nvinfo : EIATTR_KPARAM_INFO
	.align		4
.L_157:
        /*0028*/ 	.byte	0x04, 0x17
        /*002a*/ 	.short	(.L_159 - .L_158)
.L_158:
        /*002c*/ 	.word	0x00000000
        /*0030*/ 	.short	0x0006
        /*0032*/ 	.short	0x002c
        /*0034*/ 	.byte	0x00, 0xf0, 0x11, 0x00


	//----- nvinfo : EIATTR_KPARAM_INFO
	.align		4
.L_159:
        /*0038*/ 	.byte	0x04, 0x17
        /*003a*/ 	.short	(.L_161 - .L_160)
.L_160:
        /*003c*/ 	.word	0x00000000
        /*0040*/ 	.short	0x0005
        /*0042*/ 	.short	0x0028
        /*0044*/ 	.byte	0x00, 0xf0, 0x11, 0x00


	//----- nvinfo : EIATTR_KPARAM_INFO
	.align		4
.L_161:
        /*0048*/ 	.byte	0x04, 0x17
        /*004a*/ 	.short	(.L_163 - .L_162)
.L_162:
        /*004c*/ 	.word	0x00000000
        /*0050*/ 	.short	0x0004
        /*0052*/ 	.short	0x0020
        /*0054*/ 	.byte	0x00, 0xf5, 0x21, 0x00


	//----- nvinfo : EIATTR_KPARAM_INFO
	.align		4
.L_163:
        /*0058*/ 	.byte	0x04, 0x17
        /*005a*/ 	.short	(.L_165 - .L_164)
.L_164:
        /*005c*/ 	.word	0x00000000
        /*0060*/ 	.short	0x0003
        /*0062*/ 	.short	0x0018
        /*0064*/ 	.byte	0x00, 0xf0, 0x11, 0x00


	//----- nvinfo : EIATTR_KPARAM_INFO
	.align		4
.L_165:
        /*0068*/ 	.byte	0x04, 0x17
        /*006a*/ 	.short	(.L_167 - .L_166)
.L_166:
        /*006c*/ 	.word	0x00000000
        /*0070*/ 	.short	0x0002
        /*0072*/ 	.short	0x0010
        /*0074*/ 	.byte	0x00, 0xf5, 0x21, 0x00


	//----- nvinfo : EIATTR_KPARAM_INFO
	.align		4
.L_167:
        /*0078*/ 	.byte	0x04, 0x17
        /*007a*/ 	.short	(.L_169 - .L_168)
.L_168:
        /*007c*/ 	.word	0x00000000
        /*0080*/ 	.short	0x0001
        /*0082*/ 	.short	0x0008
        /*0084*/ 	.byte	0x00, 0xf0, 0x11, 0x00


	//----- nvinfo : EIATTR_KPARAM_INFO
	.align		4
.L_169:
        /*0088*/ 	.byte	0x04, 0x17
        /*008a*/ 	.short	(.L_171 - .L_170)
.L_170:
        /*008c*/ 	.word	0x00000000
        /*0090*/ 	.short	0x0000
        /*0092*/ 	.short	0x0000
        /*0094*/ 	.byte	0x00, 0xf5, 0x21, 0x00


	//----- nvinfo : EIATTR_SPARSE_MMA_MASK
	.align		4
.L_171:
        /*0098*/ 	.byte	0x03, 0x50
        /*009a*/ 	.short	0x0000


	//----- nvinfo : EIATTR_MAXREG_COUNT
	.align		4
        /*009c*/ 	.byte	0x03, 0x1b
        /*009e*/ 	.short	0x00ff


	//----- nvinfo : EIATTR_MERCURY_ISA_VERSION
	.align		4
        /*00a0*/ 	.byte	0x03, 0x5f
        /*00a2*/ 	.short	0x0101


	//----- nvinfo : EIATTR_VRC_CTA_INIT_COUNT
	.align		4
        /*00a4*/ 	.byte	0x02, 0x4a
	.zero		1
	.zero		1


	//----- nvinfo : EIATTR_EXIT_INSTR_OFFSETS
	.align		4
        /*00a8*/ 	.byte	0x04, 0x1c
        /*00aa*/ 	.short	(.L_173 - .L_172)


	//   ....[0]....
.L_172:
        /*00ac*/ 	.word	0x000000d0


	//   ....[1]....
        /*00b0*/ 	.word	0x00000920


	//----- nvinfo : EIATTR_CRS_STACK_SIZE
	.align		4
.L_173:
        /*00b4*/ 	.byte	0x04, 0x1e
        /*00b6*/ 	.short	(.L_175 - .L_174)
.L_174:
        /*00b8*/ 	.word	0x00000000


	//----- nvinfo : EIATTR_CBANK_PARAM_SIZE
	.align		4
.L_175:
        /*00bc*/ 	.byte	0x03, 0x19
        /*00be*/ 	.short	0x0038


	//----- nvinfo : EIATTR_PARAM_CBANK
	.align		4
        /*00c0*/ 	.byte	0x04, 0x0a
        /*00c2*/ 	.short	(.L_177 - .L_176)
	.align		4
.L_176:
        /*00c4*/ 	.word	index@(.nv.constant0._Z24nppiDiv_8u_C3RSfs_kernelPKhiS0_iPhiiii)
        /*00c8*/ 	.short	0x0380
        /*00ca*/ 	.short	0x0038


	//----- nvinfo : EIATTR_SW_WAR
	.align		4
.L_177:
        /*00cc*/ 	.byte	0x04, 0x36
        /*00ce*/ 	.short	(.L_179 - .L_178)
.L_178:
        /*00d0*/ 	.word	0x00000008
.L_179:


//--------------------- .nv.info._Z24nppiDiv_8u_C1RSfs_kernelPKhiS0_iPhiiii --------------------------
	.section	.nv.info._Z24nppiDiv_8u_C1RSfs_kernelPKhiS0_iPhiiii,"",@"SHT_CUDA_INFO"
	.sectionflags	@""
	.align	4


	//----- nvinfo : EIATTR_CUDA_API_VERSION
	.align		4
        /*0000*/ 	.byte	0x04, 0x37
        /*0002*/ 	.short	(.L_181 - .L_180)
.L_180:
        /*0004*/ 	.word	0x00000082


	//----- nvinfo : EIATTR_KPARAM_INFO
	.align		4
.L_181:
        /*0008*/ 	.byte	0x04, 0x17
        /*000a*/ 	.short	(.L_183 - .L_182)
.L_182:
        /*000c*/ 	.word	0x00000000
        /*0010*/ 	.short	0x0008
        /*0012*/ 	.short	0x0034
        /*0014*/ 	.byte	0x00, 0xf0, 0x11, 0x00


	//----- nvinfo : EIATTR_KPARAM_INFO
	.align		4
.L_183:
        /*0018*/ 	.byte	0x04, 0x17
        /*001a*/ 	.short	(.L_185 - .L_184)
.L_184:
        /*001c*/ 	.word	0x00000000
        /*0020*/ 	.short	0x0007
        /*0022*/ 	.short	0x0030
        /*0024*/ 	.byte	0x00, 0xf0, 0x11, 0x00


	//----- nvinfo : EIATTR_KPARAM_INFO
	.align		4
.L_185:
        /*0028*/ 	.byte	0x04, 0x17
        /*002a*/ 	.short	(.L_187 - .L_186)
.L_186:
        /*002c*/ 	.word	0x00000000
        /*0030*/ 	.short	0x0006
        /*0032*/ 	.short	0x002c
        /*0034*/ 	.byte	0x00, 0xf0, 0x11, 0x00


	//----- nvinfo : EIATTR_KPARAM_INFO
	.align		4
.L_187:
        /*0038*/ 	.byte	0x04, 0x17
        /*003a*/ 	.short	(.L_189 - .L_188)
.L_188:
        /*003c*/ 	.word	0x00000000
        /*0040*/ 	.short	0x0005
        /*0042*/ 	.short	0x0028
        /*0044*/ 	.byte	0x00, 0xf0, 0x11, 0x00


	//----- nvinfo : EIATTR_KPARAM_INFO
	.align		4
.L_189:
        /*0048*/ 	.byte	0x04, 0x17
        /*004a*/ 	.short	(.L_191 - .L_190)
.L_190:
        /*004c*/ 	.word	0x00000000
        /*0050*/ 	.short	0x0004
        /*0052*/ 	.short	0x0020
        /*0054*/ 	.byte	0x00, 0xf5, 0x21, 0x00


	//----- nvinfo : EIATTR_KPARAM_INFO
	.align		4
.L_191:
        /*0058*/ 	.byte	0x04, 0x17
        /*005a*/ 	.short	(.L_193 - .L_192)
.L_192:
        /*005c*/ 	.word	0x00000000
        /*0060*/ 	.short	0x0003
        /*0062*/ 	.short	0x0018
        /*0064*/ 	.byte	0x00, 0xf0, 0x11, 0x00


	//----- nvinfo : EIATTR_KPARAM_INFO
	.align		4
.L_193:
        /*0068*/ 	.byte	0x04, 0x17
        /*006a*/ 	.short	(.L_195 - .L_194)
.L_194:
        /*006c*/ 	.word	0x00000000
        /*0070*/ 	.short	0x0002
        /*0072*/ 	.short	0x0010
        /*0074*/ 	.byte	0x00, 0xf5, 0x21, 0x00


	//----- nvinfo : EIATTR_KPARAM_INFO
	.align		4
.L_195:
        /*0078*/ 	.byte	0x04, 0x17
        /*007a*/ 	.short	(.L_197 - .L_196)
.L_196:
        /*007c*/ 	.word	0x00000000
        /*0080*/ 	.short	0x0001
        /*0082*/ 	.short	0x0008
        /*0084*/ 	.byte	0x00, 0xf0, 0x11, 0x00


	//----- nvinfo : EIATTR_KPARAM_INFO
	.align		4
.L_197:
        /*0088*/ 	.byte	0x04, 0x17
        /*008a*/ 	.short	(.L_199 - .L_198)
.L_198:
        /*008c*/ 	.word	0x00000000
        /*0090*/ 	.short	0x0000
        /*0092*/ 	.short	0x0000
        /*0094*/ 	.byte	0x00, 0xf5, 0x21, 0x00


	//----- nvinfo : EIATTR_SPARSE_MMA_MASK
	.align		4
.L_199:
        /*0098*/ 	.byte	0x03, 0x50
        /*009a*/ 	.short	0x0000


	//----- nvinfo : EIATTR_MAXREG_COUNT
	.align		4
        /*009c*/ 	.byte	0x03, 0x1b
        /*009e*/ 	.short	0x00ff


	//----- nvinfo : EIATTR_MERCURY_ISA_VERSION
	.align		4
        /*00a0*/ 	.byte	0x03, 0x5f
        /*00a2*/ 	.short	0x0101


	//----- nvinfo : EIATTR_VRC_CTA_INIT_COUNT
	.align		4
        /*00a4*/ 	.byte	0x02, 0x4a
	.zero		1
	.zero		1


	//----- nvinfo : EIATTR_EXIT_INSTR_OFFSETS
	.align		4
        /*00a8*/ 	.byte	0x04, 0x1c
        /*00aa*/ 	.short	(.L_201 - .L_200)


	//   ....[0]....
.L_200:
        /*00ac*/ 	.word	0x000000d0


	//   ....[1]....
        /*00b0*/ 	.word	0x000004a0


	//----- nvinfo : EIATTR_CRS_STACK_SIZE
	.align		4
.L_201:
        /*00b4*/ 	.byte	0x04, 0x1e
        /*00b6*/ 	.short	(.L_203 - .L_202)
.L_202:
        /*00b8*/ 	.word	0x00000000


	//----- nvinfo : EIATTR_CBANK_PARAM_SIZE
	.align		4
.L_203:
        /*00bc*/ 	.byte	0x03, 0x19
        /*00be*/ 	.short	0x0038


	//----- nvinfo : EIATTR_PARAM_CBANK
	.align		4
        /*00c0*/ 	.byte	0x04, 0x0a
        /*00c2*/ 	.short	(.L_205 - .L_204)
	.align		4
.L_204:
        /*00c4*/ 	.word	index@(.nv.constant0._Z24nppiDiv_8u_C1RSfs_kernelPKhiS0_iPhiiii)
        /*00c8*/ 	.short	0x0380
        /*00ca*/ 	.short	0x0038


	//----- nvinfo : EIATTR_SW_WAR
	.align		4
.L_205:
        /*00cc*/ 	.byte	0x04, 0x36
        /*00ce*/ 	.short	(.L_207 - .L_206)
.L_206:
        /*00d0*/ 	.word	0x00000008
.L_207:


//--------------------- .nv.callgraph             --------------------------
	.section	.nv.callgraph,"",@"SHT_CUDA_CALLGRAPH"
	.align	4
	.sectionentsize	8
	.align		4
        /*0000*/ 	.word	0x00000000
	.align		4
        /*0004*/ 	.word	0xffffffff
	.align		4
        /*0008*/ 	.word	0x00000000
	.align		4
        /*000c*/ 	.word	0xfffffffe
	.align		4
        /*0010*/ 	.word	0x00000000
	.align		4
        /*0014*/ 	.word	0xfffffffd
	.align		4
        /*0018*/ 	.word	0x00000000
	.align		4
        /*001c*/ 	.word	0xfffffffc


//--------------------- .text._Z22nppiDiv_32f_C3R_kernelPKfiS0_iPfiii --------------------------
	.section	.text._Z22nppiDiv_32f_C3R_kernelPKfiS0_iPfiii,"ax",@progbits
	.align	128
        .global         _Z22nppiDiv_32f_C3R_kernelPKfiS0_iPfiii
        .type           _Z22nppiDiv_32f_C3R_kernelPKfiS0_iPfiii,@function
        .size           _Z22nppiDiv_32f_C3R_kernelPKfiS0_iPfiii,(.L_x_50 - _Z22nppiDiv_32f_C3R_kernelPKfiS0_iPfiii)
        .other          _Z22nppiDiv_32f_C3R_kernelPKfiS0_iPfiii,@"STO_CUDA_ENTRY STV_DEFAULT"
_Z22nppiDiv_32f_C3R_kernelPKfiS0_iPfiii:
.text._Z22nppiDiv_32f_C3R_kernelPKfiS0_iPfiii:
[----:B------:R-:W-:Y:S01]  /*0000*/  LDC R1, c[0x0][0x37c] ;  /* 0x0000df00ff017b82 */ /* 0x000fe20000000800 */
[----:B------:R-:W0:Y:S07]  /*0010*/  S2R R3, SR_TID.Y ;  /* 0x0000000000037919 */ /* 0x000e2e0000002200 */
[----:B------:R-:W1:Y:S01]  /*0020*/  LDC R11, c[0x0][0x360] ;  /* 0x0000d800ff0b7b82 */ /* 0x000e620000000800 */
[----:B------:R-:W2:Y:S01]  /*0030*/  LDCU UR6, c[0x0][0x3b0] ;  /* 0x00007600ff0677ac */ /* 0x000ea20008000800 */
[----:B------:R-:W1:Y:S01]  /*0040*/  S2R R0, SR_TID.X ;  /* 0x0000000000007919 */ /* 0x000e620000002100 */
[----:B------:R-:W3:Y:S05]  /*0050*/  LDCU UR7, c[0x0][0x3ac] ;  /* 0x00007580ff0777ac */ /* 0x000eea0008000800 */
[----:B------:R-:W0:Y:S08]  /*0060*/  S2UR UR5, SR_CTAID.Y ;  /* 0x00000000000579c3 */ /* 0x000e300000002600 */
[----:B------:R-:W0:Y:S08]  /*0070*/  LDC R2, c[0x0][0x364] ;  /* 0x0000d900ff027b82 */ /* 0x000e300000000800 */
[----:B------:R-:W1:Y:S01]  /*0080*/  S2UR UR4, SR_CTAID.X ;  /* 0x00000000000479c3 */ /* 0x000e620000002500 */
[----:B0-----:R-:W-:-:S05]  /*0090*/  IMAD R2, R2, UR5, R3 ;  /* 0x0000000502027c24 */ /* 0x001fca000f8e0203 */
[----:B--2---:R-:W-:Y:S01]  /*00a0*/  ISETP.GE.AND P0, PT, R2, UR6, PT ;  /* 0x0000000602007c0c */ /* 0x004fe2000bf06270 */
[----:B-1----:R-:W-:-:S05]  /*00b0*/  IMAD R11, R11, UR4, R0 ;  /* 0x000000040b0b7c24 */ /* 0x002fca000f8e0200 */
[----:B---3--:R-:W-:-:S13]  /*00c0*/  ISETP.GE.OR P0, PT, R11, UR7, P0 ;  /* 0x000000070b007c0c */ /* 0x008fda0008706670 */
[----:B------:R-:W-:Y:S05]  /*00d0*/  @P0 EXIT ;  /* 0x000000000000094d */ /* 0x000fea0003800000 */
[----:B------:R-:W0:Y:S01]  /*00e0*/  LDCU UR4, c[0x0][0x388] ;  /* 0x00007100ff0477ac */ /* 0x000e220008000800 */
[----:B------:R-:W-:Y:S01]  /*00f0*/  IMAD R11, R11, 0x3, RZ ;  /* 0x000000030b0b7824 */ /* 0x000fe200078e02ff */
[----:B------:R-:W1:Y:S01]  /*0100*/  LDCU.64 UR6, c[0x0][0x380] ;  /* 0x00007000ff0677ac */ /* 0x000e620008000a00 */
[----:B------:R-:W2:Y:S01]  /*0110*/  LDCU.64 UR8, c[0x0][0x390] ;  /* 0x00007200ff0877ac */ /* 0x000ea20008000a00 */
[----:B0-----:R-:W-:Y:S01]  /*0120*/  IMAD R0, R2, UR4, RZ ;  /* 0x0000000402007c24 */ /* 0x001fe2000f8e02ff */
[----:B------:R-:W0:Y:S04]  /*0130*/  LDCU.64 UR4, c[0x0][0x358] ;  /* 0x00006b00ff0477ac */ /* 0x000e280008000a00 */
[C---:B-1----:R-:W-:Y:S01]  /*0140*/  IADD3 R6, P0, PT, R0.reuse, UR6, RZ ;  /* 0x0000000600067c10 */ /* 0x042fe2000ff1e0ff */
[----:B------:R-:W1:Y:S03]  /*0150*/  LDCU UR6, c[0x0][0x398] ;  /* 0x00007300ff0677ac */ /* 0x000e660008000800 */
[----:B------:R-:W-:-:S03]  /*0160*/  LEA.HI.X.SX32 R7, R0, UR7, 0x1, P0 ;  /* 0x0000000700077c11 */ /* 0x000fc600080f0eff */
[----:B------:R-:W-:-:S05]  /*0170*/  IMAD.WIDE R6, R11, 0x4, R6 ;  /* 0x000000040b067825 */ /* 0x000fca00078e0206 */
[----:B0-----:R-:W3:Y:S01]  /*0180*/  LDG.E R3, desc[UR4][R6.64] ;  /* 0x0000000406037981 */ /* 0x001ee2000c1e1900 */
[----:B-1----:R-:W-:Y:S01]  /*0190*/  IMAD R0, R2, UR6, RZ ;  /* 0x0000000602007c24 */ /* 0x002fe2000f8e02ff */
[----:B------:R-:W0:Y:S04]  /*01a0*/  LDCU UR6, c[0x0][0x3a8] ;  /* 0x00007500ff0677ac */ /* 0x000e280008000800 */
[----:B--2---:R-:W-:-:S04]  /*01b0*/  IADD3 R4, P0, PT, R0, UR8, RZ ;  /* 0x0000000800047c10 */ /* 0x004fc8000ff1e0ff */
[----:B------:R-:W-:Y:S01]  /*01c0*/  LEA.HI.X.SX32 R5, R0, UR9, 0x1, P0 ;  /* 0x0000000900057c11 */ /* 0x000fe200080f0eff */
[----:B------:R-:W1:Y:S02]  /*01d0*/  LDCU.64 UR8, c[0x0][0x3a0] ;  /* 0x00007400ff0877ac */ /* 0x000e640008000a00 */
[----:B------:R-:W-:-:S05]  /*01e0*/  IMAD.WIDE R4, R11, 0x4, R4 ;  /* 0x000000040b047825 */ /* 0x000fca00078e0204 */
[----:B------:R-:W2:Y:S01]  /*01f0*/  LDG.E R0, desc[UR4][R4.64] ;  /* 0x0000000404007981 */ /* 0x000ea2000c1e1900 */
[----:B0-----:R-:W-:Y:S01]  /*0200*/  IMAD R2, R2, UR6, RZ ;  /* 0x0000000602027c24 */ /* 0x001fe2000f8e02ff */
[----:B------:R-:W-:Y:S01]  /*0210*/  BSSY.RECONVERGENT B0, `(.L_x_0) ;  /* 0x000000d000007945 */ /* 0x000fe20003800200 */
[----:B---3--:R-:W0:Y:S02]  /*0220*/  MUFU.RCP R8, R3 ;  /* 0x0000000300087308 */ /* 0x008e240000001000 */
[----:B0-----:R-:W-:-:S04]  /*0230*/  FFMA R9, -R3, R8, 1 ;  /* 0x3f80000003097423 */ /* 0x001fc80000000108 */
[----:B------:R-:W-:Y:S01]  /*0240*/  FFMA R13, R8, R9, R8 ;  /* 0x00000009080d7223 */ /* 0x000fe20000000008 */
[----:B-1----:R-:W-:Y:S01]  /*0250*/  IADD3 R8, P1, PT, R2, UR8, RZ ;  /* 0x0000000802087c10 */ /* 0x002fe2000ff3e0ff */
[----:B--2---:R-:W0:Y:S02]  /*0260*/  FCHK P0, R0, R3 ;  /* 0x0000000300007302 */ /* 0x004e240000000000 */
[----:B------:R-:W-:Y:S01]  /*0270*/  FFMA R10, R0, R13, RZ ;  /* 0x0000000d000a7223 */ /* 0x000fe200000000ff */
[----:B------:R-:W-:-:S03]  /*0280*/  LEA.HI.X.SX32 R9, R2, UR9, 0x1, P1 ;  /* 0x0000000902097c11 */ /* 0x000fc600088f0eff */
[----:B------:R-:W-:-:S04]  /*0290*/  FFMA R12, -R3, R10, R0 ;  /* 0x0000000a030c7223 */ /* 0x000fc80000000100 */
[----:B------:R-:W-:Y:S01]  /*02a0*/  FFMA R13, R13, R12, R10 ;  /* 0x0000000c0d0d7223 */ /* 0x000fe2000000000a */
[----:B0-----:R-:W-:Y:S06]  /*02b0*/  @!P0 BRA `(.L_x_1) ;  /* 0x0000000000088947 */ /* 0x001fec0003800000 */
[----:B------:R-:W-:-:S07]  /*02c0*/  MOV R2, 0x2e0 ;  /* 0x000002e000027802 */ /* 0x000fce0000000f00 */
[----:B------:R-:W-:Y:S05]  /*02d0*/  CALL.REL.NOINC `($__internal_0_$__cuda_sm3x_div_rn_noftz_f32_slowpath) ;  /* 0x00000000008c7944 */ /* 0x000fea0003c00000 */
.L_x_1:
[----:B------:R-:W-:Y:S05]  /*02e0*/  BSYNC.RECONVERGENT B0 ;  /* 0x0000000000007941 */ /* 0x000fea0003800200 */
.L_x_0:
[----:B------:R-:W-:-:S05]  /*02f0*/  IMAD.WIDE R8, R11, 0x4, R8 ;  /* 0x000000040b087825 */ /* 0x000fca00078e0208 */
[----:B------:R0:W-:Y:S04]  /*0300*/  STG.E desc[UR4][R8.64], R13 ;  /* 0x0000000d08007986 */ /* 0x0001e8000c101904 */
[----:B------:R-:W2:Y:S04]  /*0310*/  LDG.E R3, desc[UR4][R6.64+0x4] ;  /* 0x0000040406037981 */ /* 0x000ea8000c1e1900 */
[----:B------:R-:W3:Y:S01]  /*0320*/  LDG.E R0, desc[UR4][R4.64+0x4] ;  /* 0x0000040404007981 */ /* 0x000ee2000c1e1900 */
[----:B------:R-:W-:Y:S01]  /*0330*/  BSSY.RECONVERGENT B0, `(.L_x_2) ;  /* 0x000000c000007945 */ /* 0x000fe20003800200 */
[----:B--2---:R-:W1:Y:S08]  /*0340*/  MUFU.RCP R2, R3 ;  /* 0x0000000300027308 */ /* 0x004e700000001000 */
[----:B---3--:R-:W2:Y:S01]  /*0350*/  FCHK P0, R0, R3 ;  /* 0x0000000300007302 */ /* 0x008ea20000000000 */
[----:B-1----:R-:W-:-:S04]  /*0360*/  FFMA R11, -R3, R2, 1 ;  /* 0x3f800000030b7423 */ /* 0x002fc80000000102 */
[----:B------:R-:W-:-:S04]  /*0370*/  FFMA R11, R2, R11, R2 ;  /* 0x0000000b020b7223 */ /* 0x000fc80000000002 */
[----:B------:R-:W-:-:S04]  /*0380*/  FFMA R2, R0, R11, RZ ;  /* 0x0000000b00027223 */ /* 0x000fc800000000ff */
[----:B------:R-:W-:-:S04]  /*0390*/  FFMA R10, -R3, R2, R0 ;  /* 0x00000002030a7223 */ /* 0x000fc80000000100 */
[----:B------:R-:W-:Y:S01]  /*03a0*/  FFMA R11, R11, R10, R2 ;  /* 0x0000000a0b0b7223 */ /* 0x000fe20000000002 */
[----:B0-2---:R-:W-:Y:S06]  /*03b0*/  @!P0 BRA `(.L_x_3) ;  /* 0x00000000000c8947 */ /* 0x005fec0003800000 */
[----:B------:R-:W-:-:S07]  /*03c0*/  MOV R2, 0x3e0 ;  /* 0x000003e000027802 */ /* 0x000fce0000000f00 */
[----:B------:R-:W-:Y:S05]  /*03d0*/  CALL.REL.NOINC `($__internal_0_$__cuda_sm3x_div_rn_noftz_f32_slowpath) ;  /* 0x00000000004c7944 */ /* 0x000fea0003c00000 */
[----:B------:R-:W-:-:S07]  /*03e0*/  IMAD.MOV.U32 R11, RZ, RZ, R13 ;  /* 0x000000ffff0b7224 */ /* 0x000fce00078e000d */
.L_x_3:
[----:B------:R-:W-:Y:S05]  /*03f0*/  BSYNC.RECONVERGENT B0 ;  /* 0x0000000000007941 */ /* 0x000fea0003800200 */
.L_x_2:
        /* <DEDUP_REMOVED lines=14> */
.L_x_5:
[----:B------:R-:W-:Y:S05]  /*04e0*/  BSYNC.RECONVERGENT B0 ;  /* 0x0000000000007941 */ /* 0x000fea0003800200 */
.L_x_4:
[----:B------:R-:W-:Y:S01]  /*04f0*/  STG.E desc[UR4][R8.64+0x8], R13 ;  /* 0x0000080d08007986 */ /* 0x000fe2000c101904 */
[----:B------:R-:W-:Y:S05]  /*0500*/  EXIT ;  /* 0x000000000000794d */ /* 0x000fea0003800000 */
        .weak           $__internal_0_$__cuda_sm3x_div_rn_noftz_f32_slowpath
        .type           $__internal_0_$__cuda_sm3x_div_rn_noftz_f32_slowpath,@function
        .size           $__internal_0_$__cuda_sm3x_div_rn_noftz_f32_slowpath,(.L_x_50 - $__internal_0_$__cuda_sm3x_div_rn_noftz_f32_slowpath)
$__internal_0_$__cuda_sm3x_div_rn_noftz_f32_slowpath:
[----:B------:R-:W-:Y:S01]  /*0510*/  SHF.R.U32.HI R12, RZ, 0x17, R3 ;  /* 0x00000017ff0c7819 */ /* 0x000fe20000011603 */
[----:B------:R-:W-:Y:S01]  /*0520*/  BSSY.RECONVERGENT B1, `(.L_x_6) ;  /* 0x0000062000017945 */ /* 0x000fe20003800200 */
[----:B------:R-:W-:Y:S02]  /*0530*/  SHF.R.U32.HI R10, RZ, 0x17, R0 ;  /* 0x00000017ff0a7819 */ /* 0x000fe40000011600 */
[----:B------:R-:W-:Y:S02]  /*0540*/  LOP3.LUT R12, R12, 0xff, RZ, 0xc0, !PT ;  /* 0x000000ff0c0c7812 */ /* 0x000fe400078ec0ff */
[----:B------:R-:W-:-:S03]  /*0550*/  LOP3.LUT R13, R10, 0xff, RZ, 0xc0, !PT ;  /* 0x000000ff0a0d7812 */ /* 0x000fc600078ec0ff */
[----:B------:R-:W-:Y:S02]  /*0560*/  VIADD R15, R12, 0xffffffff ;  /* 0xffffffff0c0f7836 */ /* 0x000fe40000000000 */
[----:B------:R-:W-:-:S03]  /*0570*/  VIADD R14, R13, 0xffffffff ;  /* 0xffffffff0d0e7836 */ /* 0x000fc60000000000 */
[----:B------:R-:W-:-:S04]  /*0580*/  ISETP.GT.U32.AND P0, PT, R15, 0xfd, PT ;  /* 0x000000fd0f00780c */ /* 0x000fc80003f04070 */
[----:B------:R-:W-:-:S13]  /*0590*/  ISETP.GT.U32.OR P0, PT, R14, 0xfd, P0 ;  /* 0x000000fd0e00780c */ /* 0x000fda0000704470 */
[----:B------:R-:W-:Y:S01]  /*05a0*/  @!P0 IMAD.MOV.U32 R10, RZ, RZ, RZ ;  /* 0x000000ffff0a8224 */ /* 0x000fe200078e00ff */
[----:B------:R-:W-:Y:S06]  /*05b0*/  @!P0 BRA `(.L_x_7) ;  /* 0x00000000005c8947 */ /* 0x000fec0003800000 */
[----:B------:R-:W-:Y:S02]  /*05c0*/  FSETP.GTU.FTZ.AND P0, PT, |R0|, +INF , PT ;  /* 0x7f8000000000780b */ /* 0x000fe40003f1c200 */
[----:B------:R-:W-:-:S04]  /*05d0*/  FSETP.GTU.FTZ.AND P1, PT, |R3|, +INF , PT ;  /* 0x7f8000000300780b */ /* 0x000fc80003f3c200 */
[----:B------:R-:W-:-:S13]  /*05e0*/  PLOP3.LUT P0, PT, P0, P1, PT, 0xf8, 0x8f ;  /* 0x00000000008f781c */ /* 0x000fda0000703f70 */
[----:B------:R-:W-:Y:S05]  /*05f0*/  @P0 BRA `(.L_x_8) ;  /* 0x00000004004c0947 */ /* 0x000fea0003800000 */
[----:B------:R-:W-:-:S13]  /*0600*/  LOP3.LUT P0, RZ, R3, 0x7fffffff, R0, 0xc8, !PT ;  /* 0x7fffffff03ff7812 */ /* 0x000fda000780c800 */
[----:B------:R-:W-:Y:S05]  /*0610*/  @!P0 BRA `(.L_x_9) ;  /* 0x00000004003c8947 */ /* 0x000fea0003800000 */
[C---:B------:R-:W-:Y:S02]  /*0620*/  FSETP.NEU.FTZ.AND P2, PT, |R0|.reuse, +INF , PT ;  /* 0x7f8000000000780b */ /* 0x040fe40003f5d200 */
[----:B------:R-:W-:Y:S02]  /*0630*/  FSETP.NEU.FTZ.AND P1, PT, |R3|, +INF , PT ;  /* 0x7f8000000300780b */ /* 0x000fe40003f3d200 */
[----:B------:R-:W-:-:S11]  /*0640*/  FSETP.NEU.FTZ.AND P0, PT, |R0|, +INF , PT ;  /* 0x7f8000000000780b */ /* 0x000fd60003f1d200 */
[----:B------:R-:W-:Y:S05]  /*0650*/  @!P1 BRA !P2, `(.L_x_9) ;  /* 0x00000004002c9947 */ /* 0x000fea0005000000 */
[----:B------:R-:W-:-:S04]  /*0660*/  LOP3.LUT P2, RZ, R0, 0x7fffffff, RZ, 0xc0, !PT ;  /* 0x7fffffff00ff7812 */ /* 0x000fc8000784c0ff */
[----:B------:R-:W-:-:S13]  /*0670*/  PLOP3.LUT P1, PT, P1, P2, PT, 0x2f, 0xf2 ;  /* 0x0000000000f2781c */ /* 0x000fda0000f24577 */
[----:B------:R-:W-:Y:S05]  /*0680*/  @P1 BRA `(.L_x_10) ;  /* 0x0000000400181947 */ /* 0x000fea0003800000 */
[----:B------:R-:W-:-:S04]  /*0690*/  LOP3.LUT P1, RZ, R3, 0x7fffffff, RZ, 0xc0, !PT ;  /* 0x7fffffff03ff7812 */ /* 0x000fc8000782c0ff */
[----:B------:R-:W-:-:S13]  /*06a0*/  PLOP3.LUT P0, PT, P0, P1, PT, 0x2f, 0xf2 ;  /* 0x0000000000f2781c */ /* 0x000fda0000702577 */
[----:B------:R-:W-:Y:S05]  /*06b0*/  @P0 BRA `(.L_x_11) ;  /* 0x0000000400000947 */ /* 0x000fea0003800000 */
[----:B------:R-:W-:Y:S02]  /*06c0*/  ISETP.GE.AND P0, PT, R14, RZ, PT ;  /* 0x000000ff0e00720c */ /* 0x000fe40003f06270 */
[----:B------:R-:W-:-:S11]  /*06d0*/  ISETP.GE.AND P1, PT, R15, RZ, PT ;  /* 0x000000ff0f00720c */ /* 0x000fd60003f26270 */
[----:B------:R-:W-:Y:S02]  /*06e0*/  @P0 IMAD.MOV.U32 R10, RZ, RZ, RZ ;  /* 0x000000ffff0a0224 */ /* 0x000fe400078e00ff */
[----:B------:R-:W-:Y:S01]  /*06f0*/  @!P0 FFMA R0, R0, 1.84467440737095516160e+19, RZ ;  /* 0x5f80000000008823 */ /* 0x000fe200000000ff */
[----:B------:R-:W-:Y:S02]  /*0700*/  @!P0 IMAD.MOV.U32 R10, RZ, RZ, -0x40 ;  /* 0xffffffc0ff0a8424 */ /* 0x000fe400078e00ff */
[----:B------:R-:W-:Y:S02]  /*0710*/  @!P1 FFMA R3, R3, 1.84467440737095516160e+19, RZ ;  /* 0x5f80000003039823 */ /* 0x000fe400000000ff */
[----:B------:R-:W-:-:S07]  /*0720*/  @!P1 VIADD R10, R10, 0x40 ;  /* 0x000000400a0a9836 */ /* 0x000fce0000000000 */
.L_x_7:
[----:B------:R-:W-:Y:S01]  /*0730*/  LEA R14, R12, 0xc0800000, 0x17 ;  /* 0xc08000000c0e7811 */ /* 0x000fe200078eb8ff */
[----:B------:R-:W-:Y:S01]  /*0740*/  VIADD R13, R13, 0xffffff81 ;  /* 0xffffff810d0d7836 */ /* 0x000fe20000000000 */
[----:B------:R-:W-:Y:S03]  /*0750*/  BSSY.RECONVERGENT B2, `(.L_x_12) ;  /* 0x0000035000027945 */ /* 0x000fe60003800200 */
[----:B------:R-:W-:Y:S02]  /*0760*/  IMAD.IADD R14, R3, 0x1, -R14 ;  /* 0x00000001030e7824 */ /* 0x000fe400078e0a0e */
[C---:B------:R-:W-:Y:S01]  /*0770*/  IMAD R0, R13.reuse, -0x800000, R0 ;  /* 0xff8000000d007824 */ /* 0x040fe200078e0200 */
[----:B------:R-:W-:Y:S01]  /*0780*/  IADD3 R13, PT, PT, R13, 0x7f, -R12 ;  /* 0x0000007f0d0d7810 */ /* 0x000fe20007ffe80c */
[----:B------:R-:W0:Y:S01]  /*0790*/  MUFU.RCP R3, R14 ;  /* 0x0000000e00037308 */ /* 0x000e220000001000 */
[----:B------:R-:W-:-:S03]  /*07a0*/  FADD.FTZ R15, -R14, -RZ ;  /* 0x800000ff0e0f7221 */ /* 0x000fc60000010100 */
[----:B------:R-:W-:Y:S02]  /*07b0*/  IMAD.IADD R13, R13, 0x1, R10 ;  /* 0x000000010d0d7824 */ /* 0x000fe400078e020a */
[----:B0-----:R-:W-:-:S04]  /*07c0*/  FFMA R16, R3, R15, 1 ;  /* 0x3f80000003107423 */ /* 0x001fc8000000000f */
[----:B------:R-:W-:-:S04]  /*07d0*/  FFMA R3, R3, R16, R3 ;  /* 0x0000001003037223 */ /* 0x000fc80000000003 */
[----:B------:R-:W-:-:S04]  /*07e0*/  FFMA R16, R0, R3, RZ ;  /* 0x0000000300107223 */ /* 0x000fc800000000ff */
[----:B------:R-:W-:-:S04]  /*07f0*/  FFMA R17, R15, R16, R0 ;  /* 0x000000100f117223 */ /* 0x000fc80000000000 */
[----:B------:R-:W-:-:S04]  /*0800*/  FFMA R16, R3, R17, R16 ;  /* 0x0000001103107223 */ /* 0x000fc80000000010 */
[----:B------:R-:W-:-:S04]  /*0810*/  FFMA R15, R15, R16, R0 ;  /* 0x000000100f0f7223 */ /* 0x000fc80000000000 */
[----:B------:R-:W-:-:S05]  /*0820*/  FFMA R0, R3, R15, R16 ;  /* 0x0000000f03007223 */ /* 0x000fca0000000010 */
[----:B------:R-:W-:-:S04]  /*0830*/  SHF.R.U32.HI R12, RZ, 0x17, R0 ;  /* 0x00000017ff0c7819 */ /* 0x000fc80000011600 */
[----:B------:R-:W-:-:S05]  /*0840*/  LOP3.LUT R12, R12, 0xff, RZ, 0xc0, !PT ;  /* 0x000000ff0c0c7812 */ /* 0x000fca00078ec0ff */
[----:B------:R-:W-:-:S04]  /*0850*/  IMAD.IADD R14, R12, 0x1, R13 ;  /* 0x000000010c0e7824 */ /* 0x000fc800078e020d */
[----:B------:R-:W-:-:S05]  /*0860*/  VIADD R10, R14, 0xffffffff ;  /* 0xffffffff0e0a7836 */ /* 0x000fca0000000000 */
[----:B------:R-:W-:-:S13]  /*0870*/  ISETP.GE.U32.AND P0, PT, R10, 0xfe, PT ;  /* 0x000000fe0a00780c */ /* 0x000fda0003f06070 */
[----:B------:R-:W-:Y:S05]  /*0880*/  @!P0 BRA `(.L_x_13) ;  /* 0x0000000000808947 */ /* 0x000fea0003800000 */
[----:B------:R-:W-:-:S13]  /*0890*/  ISETP.GT.AND P0, PT, R14, 0xfe, PT ;  /* 0x000000fe0e00780c */ /* 0x000fda0003f04270 */
[----:B------:R-:W-:Y:S05]  /*08a0*/  @P0 BRA `(.L_x_14) ;  /* 0x00000000006c0947 */ /* 0x000fea0003800000 */
[----:B------:R-:W-:-:S13]  /*08b0*/  ISETP.GE.AND P0, PT, R14, 0x1, PT ;  /* 0x000000010e00780c */ /* 0x000fda0003f06270 */
[----:B------:R-:W-:Y:S05]  /*08c0*/  @P0 BRA `(.L_x_15) ;  /* 0x0000000000740947 */ /* 0x000fea0003800000 */
[----:B------:R-:W-:Y:S02]  /*08d0*/  ISETP.GE.AND P0, PT, R14, -0x18, PT ;  /* 0xffffffe80e00780c */ /* 0x000fe40003f06270 */
[----:B------:R-:W-:-:S11]  /*08e0*/  LOP3.LUT R0, R0, 0x80000000, RZ, 0xc0, !PT ;  /* 0x8000000000007812 */ /* 0x000fd600078ec0ff */
[----:B------:R-:W-:Y:S05]  /*08f0*/  @!P0 BRA `(.L_x_15) ;  /* 0x0000000000688947 */ /* 0x000fea0003800000 */
[CC--:B------:R-:W-:Y:S01]  /*0900*/  FFMA.RZ R10, R3.reuse, R15.reuse, R16 ;  /* 0x0000000f030a7223 */ /* 0x0c0fe2000000c010 */
[C---:B------:R-:W-:Y:S01]  /*0910*/  VIADD R13, R14.reuse, 0x20 ;  /* 0x000000200e0d7836 */ /* 0x040fe20000000000 */
[C---:B------:R-:W-:Y:S02]  /*0920*/  ISETP.NE.AND P2, PT, R14.reuse, RZ, PT ;  /* 0x000000ff0e00720c */ /* 0x040fe40003f45270 */
[----:B------:R-:W-:Y:S01]  /*0930*/  ISETP.NE.AND P1, PT, R14, RZ, PT ;  /* 0x000000ff0e00720c */ /* 0x000fe20003f25270 */
[----:B------:R-:W-:Y:S01]  /*0940*/  IMAD.MOV R14, RZ, RZ, -R14 ;  /* 0x000000ffff0e7224 */ /* 0x000fe200078e0a0e */
[----:B------:R-:W-:Y:S01]  /*0950*/  LOP3.LUT R12, R10, 0x7fffff, RZ, 0xc0, !PT ;  /* 0x007fffff0a0c7812 */ /* 0x000fe200078ec0ff */
[CCC-:B------:R-:W-:Y:S01]  /*0960*/  FFMA.RP R10, R3.reuse, R15.reuse, R16.reuse ;  /* 0x0000000f030a7223 */ /* 0x1c0fe20000008010 */
[----:B------:R-:W-:Y:S02]  /*0970*/  FFMA.RM R3, R3, R15, R16 ;  /* 0x0000000f03037223 */ /* 0x000fe40000004010 */
[----:B------:R-:W-:-:S03]  /*0980*/  LOP3.LUT R12, R12, 0x800000, RZ, 0xfc, !PT ;  /* 0x008000000c0c7812 */ /* 0x000fc600078efcff */
[----:B------:R-:W-:Y:S02]  /*0990*/  FSETP.NEU.FTZ.AND P0, PT, R10, R3, PT ;  /* 0x000000030a00720b */ /* 0x000fe40003f1d000 */
[----:B------:R-:W-:Y:S02]  /*09a0*/  SHF.L.U32 R13, R12, R13, RZ ;  /* 0x0000000d0c0d7219 */ /* 0x000fe400000006ff */
[----:B------:R-:W-:Y:S02]  /*09b0*/  SEL R3, R14, RZ, P2 ;  /* 0x000000ff0e037207 */ /* 0x000fe40001000000 */
[----:B------:R-:W-:Y:S02]  /*09c0*/  ISETP.NE.AND P1, PT, R13, RZ, P1 ;  /* 0x000000ff0d00720c */ /* 0x000fe40000f25270 */
[----:B------:R-:W-:Y:S02]  /*09d0*/  SHF.R.U32.HI R3, RZ, R3, R12 ;  /* 0x00000003ff037219 */ /* 0x000fe4000001160c */
[----:B------:R-:W-:-:S02]  /*09e0*/  PLOP3.LUT P0, PT, P0, P1, PT, 0xf8, 0x8f ;  /* 0x00000000008f781c */ /* 0x000fc40000703f70 */
[----:B------:R-:W-:Y:S02]  /*09f0*/  SHF.R.U32.HI R13, RZ, 0x1, R3 ;  /* 0x00000001ff0d7819 */ /* 0x000fe40000011603 */
[----:B------:R-:W-:-:S04]  /*0a00*/  SEL R10, RZ, 0x1, !P0 ;  /* 0x00000001ff0a7807 */ /* 0x000fc80004000000 */
[----:B------:R-:W-:-:S04]  /*0a10*/  LOP3.LUT R10, R10, 0x1, R13, 0xf8, !PT ;  /* 0x000000010a0a7812 */ /* 0x000fc800078ef80d */
[----:B------:R-:W-:-:S05]  /*0a20*/  LOP3.LUT R10, R10, R3, RZ, 0xc0, !PT ;  /* 0x000000030a0a7212 */ /* 0x000fca00078ec0ff */
[----:B------:R-:W-:-:S05]  /*0a30*/  IMAD.IADD R13, R13, 0x1, R10 ;  /* 0x000000010d0d7824 */ /* 0x000fca00078e020a */
[----:B------:R-:W-:Y:S01]  /*0a40*/  LOP3.LUT R0, R13, R0, RZ, 0xfc, !PT ;  /* 0x000000000d007212 */ /* 0x000fe200078efcff */
[----:B------:R-:W-:Y:S06]  /*0a50*/  BRA `(.L_x_15) ;  /* 0x0000000000107947 */ /* 0x000fec0003800000 */
.L_x_14:
[----:B------:R-:W-:-:S04]  /*0a60*/  LOP3.LUT R0, R0, 0x80000000, RZ, 0xc0, !PT ;  /* 0x8000000000007812 */ /* 0x000fc800078ec0ff */
[----:B------:R-:W-:Y:S01]  /*0a70*/  LOP3.LUT R0, R0, 0x7f800000, RZ, 0xfc, !PT ;  /* 0x7f80000000007812 */ /* 0x000fe200078efcff */
[----:B------:R-:W-:Y:S06]  /*0a80*/  BRA `(.L_x_15) ;  /* 0x0000000000047947 */ /* 0x000fec0003800000 */
.L_x_13:
[----:B------:R-:W-:-:S07]  /*0a90*/  IMAD R0, R13, 0x800000, R0 ;  /* 0x008000000d007824 */ /* 0x000fce00078e0200 */
.L_x_15:
[----:B------:R-:W-:Y:S05]  /*0aa0*/  BSYNC.RECONVERGENT B2 ;  /* 0x0000000000027941 */ /* 0x000fea0003800200 */
.L_x_12:
[----:B------:R-:W-:Y:S05]  /*0ab0*/  BRA `(.L_x_16) ;  /* 0x0000000000207947 */ /* 0x000fea0003800000 */
.L_x_11:
[----:B------:R-:W-:-:S04]  /*0ac0*/  LOP3.LUT R0, R3, 0x80000000, R0, 0x48, !PT ;  /* 0x8000000003007812 */ /* 0x000fc800078e4800 */
[----:B------:R-:W-:Y:S01]  /*0ad0*/  LOP3.LUT R0, R0, 0x7f800000, RZ, 0xfc, !PT ;  /* 0x7f80000000007812 */ /* 0x000fe200078efcff */
[----:B------:R-:W-:Y:S06]  /*0ae0*/  BRA `(.L_x_16) ;  /* 0x0000000000147947 */ /* 0x000fec0003800000 */
.L_x_10:
[----:B------:R-:W-:Y:S01]  /*0af0*/  LOP3.LUT R0, R3, 0x80000000, R0, 0x48, !PT ;  /* 0x8000000003007812 */ /* 0x000fe200078e4800 */
[----:B------:R-:W-:Y:S06]  /*0b00*/  BRA `(.L_x_16) ;  /* 0x00000000000c7947 */ /* 0x000fec0003800000 */
.L_x_9:
[----:B------:R-:W0:Y:S01]  /*0b10*/  MUFU.RSQ R0, -QNAN ;  /* 0xffc0000000007908 */ /* 0x000e220000001400 */
[----:B------:R-:W-:Y:S05]  /*0b20*/  BRA `(.L_x_16) ;  /* 0x0000000000047947 */ /* 0x000fea0003800000 */
.L_x_8:
[----:B------:R-:W-:-:S07]  /*0b30*/  FADD.FTZ R0, R0, R3 ;  /* 0x0000000300007221 */ /* 0x000fce0000010000 */
.L_x_16:
[----:B------:R-:W-:Y:S05]  /*0b40*/  BSYNC.RECONVERGENT B1 ;  /* 0x0000000000017941 */ /* 0x000fea0003800200 */
.L_x_6:
[----:B------:R-:W-:Y:S02]  /*0b50*/  IMAD.MOV.U32 R3, RZ, RZ, 0x0 ;  /* 0x00000000ff037424 */ /* 0x000fe400078e00ff */
[----:B0-----:R-:W-:Y:S02]  /*0b60*/  IMAD.MOV.U32 R13, RZ, RZ, R0 ;  /* 0x000000ffff0d7224 */ /* 0x001fe400078e0000 */
[----:B------:R-:W-:Y:S05]  /*0b70*/  RET.REL.NODEC R2 `(_Z22nppiDiv_32f_C3R_kernelPKfiS0_iPfiii) ;  /* 0xfffffff402207950 */ /* 0x000fea0003c3ffff */
.L_x_17:
[----:B------:R-:W-:-:S00]  /*0b80*/  BRA `(.L_x_17) ;  /* 0xfffffffc00fc7947 */ /* 0x000fc0000383ffff */
[----:B------:R-:W-:-:S00]  /*0b90*/  NOP ;  /* 0x0000000000007918 */ /* 0x000fc00000000000 */
        /* <DEDUP_REMOVED lines=14> */
.L_x_50:


//--------------------- .text._Z22nppiDiv_32f_C1R_kernelPKfiS0_iPfiii --------------------------
	.section	.text._Z22nppiDiv_32f_C1R_kernelPKfiS0_iPfiii,"ax",@progbits
	.align	128
        .global         _Z22nppiDiv_32f_C1R_kernelPKfiS0_iPfiii
        .type           _Z22nppiDiv_32f_C1R_kernelPKfiS0_iPfiii,@function
        .size           _Z22nppiDiv_32f_C1R_kernelPKfiS0_iPfiii,(.L_x_51 - _Z22nppiDiv_32f_C1R_kernelPKfiS0_iPfiii)
        .other          _Z22nppiDiv_32f_C1R_kernelPKfiS0_iPfiii,@"STO_CUDA_ENTRY STV_DEFAULT"
_Z22nppiDiv_32f_C1R_kernelPKfiS0_iPfiii:
.text._Z22nppiDiv_32f_C1R_kernelPKfiS0_iPfiii:
        /* <DEDUP_REMOVED lines=23> */
[----:B0-----:R0:W3:Y:S01]  /*0170*/  LDG.E R9, desc[UR4][R4.64] ;  /* 0x0000000404097981 */ /* 0x0010e2000c1e1900 */
[----:B-1----:R-:W-:Y:S01]  /*0180*/  IMAD R0, R6, UR6, RZ ;  /* 0x0000000606007c24 */ /* 0x002fe2000f8e02ff */
[----:B------:R-:W1:Y:S04]  /*0190*/  LDCU UR6, c[0x0][0x3a8] ;  /* 0x00007500ff0677ac */ /* 0x000e680008000800 */
[----:B--2---:R-:W-:-:S04]  /*01a0*/  IADD3 R2, P0, PT, R0, UR8, RZ ;  /* 0x0000000800027c10 */ /* 0x004fc8000ff1e0ff */
[----:B------:R-:W-:Y:S01]  /*01b0*/  LEA.HI.X.SX32 R3, R0, UR9, 0x1, P0 ;  /* 0x0000000900037c11 */ /* 0x000fe200080f0eff */
[----:B------:R-:W0:Y:S02]  /*01c0*/  LDCU.64 UR8, c[0x0][0x3a0] ;  /* 0x00007400ff0877ac */ /* 0x000e240008000a00 */
[----:B------:R-:W-:-:S05]  /*01d0*/  IMAD.WIDE R2, R7, 0x4, R2 ;  /* 0x0000000407027825 */ /* 0x000fca00078e0202 */
[----:B------:R-:W2:Y:S01]  /*01e0*/  LDG.E R0, desc[UR4][R2.64] ;  /* 0x0000000402007981 */ /* 0x000ea2000c1e1900 */
[----:B-1----:R-:W-:Y:S01]  /*01f0*/  IMAD R6, R6, UR6, RZ ;  /* 0x0000000606067c24 */ /* 0x002fe2000f8e02ff */
[----:B------:R-:W-:Y:S04]  /*0200*/  BSSY.RECONVERGENT B0, `(.L_x_18) ;  /* 0x000000e000007945 */ /* 0x000fe80003800200 */
[----:B0-----:R-:W-:-:S04]  /*0210*/  IADD3 R4, P1, PT, R6, UR8, RZ ;  /* 0x0000000806047c10 */ /* 0x001fc8000ff3e0ff */
[----:B------:R-:W-:Y:S01]  /*0220*/  LEA.HI.X.SX32 R5, R6, UR9, 0x1, P1 ;  /* 0x0000000906057c11 */ /* 0x000fe200088f0eff */
[----:B---3--:R-:W0:Y:S02]  /*0230*/  MUFU.RCP R8, R9 ;  /* 0x0000000900087308 */ /* 0x008e240000001000 */
[----:B0-----:R-:W-:-:S04]  /*0240*/  FFMA R11, -R9, R8, 1 ;  /* 0x3f800000090b7423 */ /* 0x001fc80000000108 */
[----:B------:R-:W-:Y:S02]  /*0250*/  FFMA R11, R8, R11, R8 ;  /* 0x0000000b080b7223 */ /* 0x000fe40000000008 */
[----:B--2---:R-:W0:Y:S02]  /*0260*/  FCHK P0, R0, R9 ;  /* 0x0000000900007302 */ /* 0x004e240000000000 */
[----:B------:R-:W-:-:S04]  /*0270*/  FFMA R8, R0, R11, RZ ;  /* 0x0000000b00087223 */ /* 0x000fc800000000ff */
[----:B------:R-:W-:-:S04]  /*0280*/  FFMA R10, -R9, R8, R0 ;  /* 0x00000008090a7223 */ /* 0x000fc80000000100 */
[----:B------:R-:W-:Y:S01]  /*0290*/  FFMA R11, R11, R10, R8 ;  /* 0x0000000a0b0b7223 */ /* 0x000fe20000000008 */
[----:B0-----:R-:W-:Y:S06]  /*02a0*/  @!P0 BRA `(.L_x_19) ;  /* 0x00000000000c8947 */ /* 0x001fec0003800000 */
[----:B------:R-:W-:-:S07]  /*02b0*/  MOV R2, 0x2d0 ;  /* 0x000002d000027802 */ /* 0x000fce0000000f00 */
[----:B------:R-:W-:Y:S05]  /*02c0*/  CALL.REL.NOINC `($__internal_1_$__cuda_sm3x_div_rn_noftz_f32_slowpath) ;  /* 0x0000000000147944 */ /* 0x000fea0003c00000 */
[----:B------:R-:W-:-:S07]  /*02d0*/  IMAD.MOV.U32 R11, RZ, RZ, R0 ;  /* 0x000000ffff0b7224 */ /* 0x000fce00078e0000 */
.L_x_19:
[----:B------:R-:W-:Y:S05]  /*02e0*/  BSYNC.RECONVERGENT B0 ;  /* 0x0000000000007941 */ /* 0x000fea0003800200 */
.L_x_18:
[----:B------:R-:W-:-:S05]  /*02f0*/  IMAD.WIDE R4, R7, 0x4, R4 ;  /* 0x0000000407047825 */ /* 0x000fca00078e0204 */
[----:B------:R-:W-:Y:S01]  /*0300*/  STG.E desc[UR4][R4.64], R11 ;  /* 0x0000000b04007986 */ /* 0x000fe2000c101904 */
[----:B------:R-:W-:Y:S05]  /*0310*/  EXIT ;  /* 0x000000000000794d */ /* 0x000fea0003800000 */
        .weak           $__internal_1_$__cuda_sm3x_div_rn_noftz_f32_slowpath
        .type           $__internal_1_$__cuda_sm3x_div_rn_noftz_f32_slowpath,@function
        .size           $__internal_1_$__cuda_sm3x_div_rn_noftz_f32_slowpath,(.L_x_51 - $__internal_1_$__cuda_sm3x_div_rn_noftz_f32_slowpath)
$__internal_1_$__cuda_sm3x_div_rn_noftz_f32_slowpath:
[----:B------:R-:W-:Y:S01]  /*0320*/  SHF.R.U32.HI R6, RZ, 0x17, R9 ;  /* 0x00000017ff067819 */ /* 0x000fe20000011609 */
[----:B------:R-:W-:Y:S01]  /*0330*/  BSSY.RECONVERGENT B1, `(.L_x_20) ;  /* 0x0000064000017945 */ /* 0x000fe20003800200 */
[--C-:B------:R-:W-:Y:S01]  /*0340*/  SHF.R.U32.HI R3, RZ, 0x17, R0.reuse ;  /* 0x00000017ff037819 */ /* 0x100fe20000011600 */
[----:B------:R-:W-:Y:S01]  /*0350*/  IMAD.MOV.U32 R11, RZ, RZ, R0 ;  /* 0x000000ffff0b7224 */ /* 0x000fe200078e0000 */
        /* <DEDUP_REMOVED lines=8> */
[----:B------:R-:W-:Y:S01]  /*03e0*/  FSETP.GTU.FTZ.AND P0, PT, |R0|, +INF , PT ;  /* 0x7f8000000000780b */ /* 0x000fe20003f1c200 */
[----:B------:R-:W-:Y:S01]  /*03f0*/  IMAD.MOV.U32 R3, RZ, RZ, R9 ;  /* 0x000000ffff037224 */ /* 0x000fe200078e0009 */
        /* <DEDUP_REMOVED lines=22> */
.L_x_21:
[----:B------:R-:W-:Y:S01]  /*0560*/  LEA R0, R10, 0xc0800000, 0x17 ;  /* 0xc08000000a007811 */ /* 0x000fe200078eb8ff */
[----:B------:R-:W-:Y:S01]  /*0570*/  VIADD R8, R8, 0xffffff81 ;  /* 0xffffff8108087836 */ /* 0x000fe20000000000 */
[----:B------:R-:W-:Y:S03]  /*0580*/  BSSY.RECONVERGENT B2, `(.L_x_26) ;  /* 0x0000035000027945 */ /* 0x000fe60003800200 */
[----:B------:R-:W-:Y:S02]  /*0590*/  IMAD.IADD R9, R9, 0x1, -R0 ;  /* 0x0000000109097824 */ /* 0x000fe400078e0a00 */
[C---:B------:R-:W-:Y:S02]  /*05a0*/  IMAD R0, R8.reuse, -0x800000, R11 ;  /* 0xff80000008007824 */ /* 0x040fe400078e020b */
[----:B------:R0:W1:Y:S01]  /*05b0*/  MUFU.RCP R3, R9 ;  /* 0x0000000900037308 */ /* 0x0000620000001000 */
[----:B------:R-:W-:Y:S01]  /*05c0*/  FADD.FTZ R13, -R9, -RZ ;  /* 0x800000ff090d7221 */ /* 0x000fe20000010100 */
[----:B0-----:R-:W-:-:S05]  /*05d0*/  IADD3 R9, PT, PT, R8, 0x7f, -R10 ;  /* 0x0000007f08097810 */ /* 0x001fca0007ffe80a */
[----:B------:R-:W-:Y:S02]  /*05e0*/  IMAD.IADD R9, R9, 0x1, R6 ;  /* 0x0000000109097824 */ /* 0x000fe400078e0206 */
[----:B-1----:R-:W-:-:S04]  /*05f0*/  FFMA R12, R3, R13, 1 ;  /* 0x3f800000030c7423 */ /* 0x002fc8000000000d */
        /* <DEDUP_REMOVED lines=19> */
[-CC-:B------:R-:W-:Y:S01]  /*0730*/  FFMA.RZ R3, R14, R12.reuse, R11.reuse ;  /* 0x0000000c0e037223 */ /* 0x180fe2000000c00b */
[----:B------:R-:W-:Y:S02]  /*0740*/  VIADD R9, R10, 0x20 ;  /* 0x000000200a097836 */ /* 0x000fe40000000000 */
[-CC-:B------:R-:W-:Y:S01]  /*0750*/  FFMA.RM R6, R14, R12.reuse, R11.reuse ;  /* 0x0000000c0e067223 */ /* 0x180fe2000000400b */
[----:B------:R-:W-:Y:S02]  /*0760*/  ISETP.NE.AND P2, PT, R10, RZ, PT ;  /* 0x000000ff0a00720c */ /* 0x000fe40003f45270 */
[----:B------:R-:W-:Y:S01]  /*0770*/  LOP3.LUT R8, R3, 0x7fffff, RZ, 0xc0, !PT ;  /* 0x007fffff03087812 */ /* 0x000fe200078ec0ff */
[----:B------:R-:W-:Y:S01]  /*0780*/  FFMA.RP R3, R14, R12, R11 ;  /* 0x0000000c0e037223 */ /* 0x000fe2000000800b */
[----:B------:R-:W-:Y:S01]  /*0790*/  ISETP.NE.AND P1, PT, R10, RZ, PT ;  /* 0x000000ff0a00720c */ /* 0x000fe20003f25270 */
[----:B------:R-:W-:Y:S01]  /*07a0*/  IMAD.MOV R10, RZ, RZ, -R10 ;  /* 0x000000ffff0a7224 */ /* 0x000fe200078e0a0a */
[----:B------:R-:W-:-:S02]  /*07b0*/  LOP3.LUT R8, R8, 0x800000, RZ, 0xfc, !PT ;  /* 0x0080000008087812 */ /* 0x000fc400078efcff */
        /* <DEDUP_REMOVED lines=13> */
.L_x_28:
[----:B------:R-:W-:-:S04]  /*0890*/  LOP3.LUT R0, R0, 0x80000000, RZ, 0xc0, !PT ;  /* 0x8000000000007812 */ /* 0x000fc800078ec0ff */
[----:B------:R-:W-:Y:S01]  /*08a0*/  LOP3.LUT R0, R0, 0x7f800000, RZ, 0xfc, !PT ;  /* 0x7f80000000007812 */ /* 0x000fe200078efcff */
[----:B------:R-:W-:Y:S06]  /*08b0*/  BRA `(.L_x_29) ;  /* 0x0000000000047947 */ /* 0x000fec0003800000 */
.L_x_27:
[----:B------:R-:W-:-:S07]  /*08c0*/  IMAD R0, R9, 0x800000, R0 ;  /* 0x0080000009007824 */ /* 0x000fce00078e0200 */
.L_x_29:
[----:B------:R-:W-:Y:S05]  /*08d0*/  BSYNC.RECONVERGENT B2 ;  /* 0x0000000000027941 */ /* 0x000fea0003800200 */
.L_x_26:
[----:B------:R-:W-:Y:S05]  /*08e0*/  BRA `(.L_x_30) ;  /* 0x0000000000207947 */ /* 0x000fea0003800000 */
.L_x_25:
[----:B------:R-:W-:-:S04]  /*08f0*/  LOP3.LUT R0, R9, 0x80000000, R11, 0x48, !PT ;  /* 0x8000000009007812 */ /* 0x000fc800078e480b */
[----:B------:R-:W-:Y:S01]  /*0900*/  LOP3.LUT R0, R0, 0x7f800000, RZ, 0xfc, !PT ;  /* 0x7f80000000007812 */ /* 0x000fe200078efcff */
[----:B------:R-:W-:Y:S06]  /*0910*/  BRA `(.L_x_30) ;  /* 0x0000000000147947 */ /* 0x000fec0003800000 */
.L_x_24:
[----:B------:R-:W-:Y:S01]  /*0920*/  LOP3.LUT R0, R9, 0x80000000, R11, 0x48, !PT ;  /* 0x8000000009007812 */ /* 0x000fe200078e480b */
[----:B------:R-:W-:Y:S06]  /*0930*/  BRA `(.L_x_30) ;  /* 0x00000000000c7947 */ /* 0x000fec0003800000 */
.L_x_23:
[----:B------:R-:W0:Y:S01]  /*0940*/  MUFU.RSQ R0, -QNAN ;  /* 0xffc0000000007908 */ /* 0x000e220000001400 */
[----:B------:R-:W-:Y:S05]  /*0950*/  BRA `(.L_x_30) ;  /* 0x0000000000047947 */ /* 0x000fea0003800000 */
.L_x_22:
[----:B------:R-:W-:-:S07]  /*0960*/  FADD.FTZ R0, R0, R3 ;  /* 0x0000000300007221 */ /* 0x000fce0000010000 */
.L_x_30:
[----:B------:R-:W-:Y:S05]  /*0970*/  BSYNC.RECONVERGENT B1 ;  /* 0x0000000000017941 */ /* 0x000fea0003800200 */
.L_x_20:
[----:B------:R-:W-:-:S04]  /*0980*/  IMAD.MOV.U32 R3, RZ, RZ, 0x0 ;  /* 0x00000000ff037424 */ /* 0x000fc800078e00ff */
[----:B0-----:R-:W-:Y:S05]  /*0990*/  RET.REL.NODEC R2 `(_Z22nppiDiv_32f_C1R_kernelPKfiS0_iPfiii) ;  /* 0xfffffff402987950 */ /* 0x001fea0003c3ffff */
.L_x_31:
        /* <DEDUP_REMOVED lines=14> */
.L_x_51:


//--------------------- .text._Z25nppiDiv_16s_C1RSfs_kernelPKsiS0_iPsiiii --------------------------
	.section	.text._Z25nppiDiv_16s_C1RSfs_kernelPKsiS0_iPsiiii,"ax",@progbits
	.align	128
        .global         _Z25nppiDiv_16s_C1RSfs_kernelPKsiS0_iPsiiii
        .type           _Z25nppiDiv_16s_C1RSfs_kernelPKsiS0_iPsiiii,@function
        .size           _Z25nppiDiv_16s_C1RSfs_kernelPKsiS0_iPsiiii,(.L_x_52 - _Z25nppiDiv_16s_C1RSfs_kernelPKsiS0_iPsiiii)
        .other          _Z25nppiDiv_16s_C1RSfs_kernelPKsiS0_iPsiiii,@"STO_CUDA_ENTRY STV_DEFAULT"
_Z25nppiDiv_16s_C1RSfs_kernelPKsiS0_iPsiiii:
.text._Z25nppiDiv_16s_C1RSfs_kernelPKsiS0_iPsiiii:
        /* <DEDUP_REMOVED lines=16> */
[----:B------:R-:W2:Y:S01]  /*0100*/  LDCU UR5, c[0x0][0x398] ;  /* 0x00007300ff0577ac */ /* 0x000ea20008000800 */
[----:B------:R-:W3:Y:S01]  /*0110*/  LDCU.64 UR10, c[0x0][0x390] ;  /* 0x00007200ff0a77ac */ /* 0x000ee20008000a00 */
[----:B------:R-:W4:Y:S01]  /*0120*/  LDCU.64 UR6, c[0x0][0x358] ;  /* 0x00006b00ff0677ac */ /* 0x000f220008000a00 */
[C---:B0-----:R-:W-:Y:S01]  /*0130*/  IMAD R3, R0.reuse, UR4, RZ ;  /* 0x0000000400037c24 */ /* 0x041fe2000f8e02ff */
[----:B------:R-:W0:Y:S04]  /*0140*/  LDCU UR4, c[0x0][0x3a8] ;  /* 0x00007500ff0477ac */ /* 0x000e280008000800 */
[----:B-1----:R-:W-:Y:S01]  /*0150*/  IADD3 R2, P0, PT, R3, UR8, RZ ;  /* 0x0000000803027c10 */ /* 0x002fe2000ff1e0ff */
[----:B--2---:R-:W-:-:S03]  /*0160*/  IMAD R5, R0, UR5, RZ ;  /* 0x0000000500057c24 */ /* 0x004fc6000f8e02ff */
[----:B------:R-:W-:Y:S01]  /*0170*/  LEA.HI.X.SX32 R3, R3, UR9, 0x1, P0 ;  /* 0x0000000903037c11 */ /* 0x000fe200080f0eff */
[----:B------:R-:W1:Y:S01]  /*0180*/  LDCU.64 UR8, c[0x0][0x3a0] ;  /* 0x00007400ff0877ac */ /* 0x000e620008000a00 */
[----:B---3--:R-:W-:Y:S01]  /*0190*/  IADD3 R4, P0, PT, R5, UR10, RZ ;  /* 0x0000000a05047c10 */ /* 0x008fe2000ff1e0ff */
[----:B------:R-:W-:-:S05]  /*01a0*/  IMAD.WIDE R2, R7, 0x2, R2 ;  /* 0x0000000207027825 */ /* 0x000fca00078e0202 */
[----:B----4-:R1:W2:Y:S01]  /*01b0*/  LDG.E.U16 R6, desc[UR6][R2.64] ;  /* 0x0000000602067981 */ /* 0x0102a2000c1e1500 */
[----:B------:R-:W-:-:S03]  /*01c0*/  LEA.HI.X.SX32 R5, R5, UR11, 0x1, P0 ;  /* 0x0000000b05057c11 */ /* 0x000fc600080f0eff */
[----:B------:R-:W-:-:S05]  /*01d0*/  IMAD.WIDE R4, R7, 0x2, R4 ;  /* 0x0000000207047825 */ /* 0x000fca00078e0204 */
[----:B------:R-:W3:Y:S01]  /*01e0*/  LDG.E.U16 R8, desc[UR6][R4.64] ;  /* 0x0000000604087981 */ /* 0x000ee2000c1e1500 */
[----:B0-----:R-:W-:Y:S01]  /*01f0*/  IMAD R0, R0, UR4, RZ ;  /* 0x0000000400007c24 */ /* 0x001fe2000f8e02ff */
[----:B------:R-:W-:Y:S04]  /*0200*/  BSSY.RECONVERGENT B0, `(.L_x_32) ;  /* 0x000002e000007945 */ /* 0x000fe80003800200 */
[----:B-1----:R-:W-:Y:S02]  /*0210*/  IADD3 R2, P1, PT, R0, UR8, RZ ;  /* 0x0000000800027c10 */ /* 0x002fe4000ff3e0ff */
[----:B--2---:R-:W-:-:S13]  /*0220*/  ISETP.NE.AND P0, PT, R6, RZ, PT ;  /* 0x000000ff0600720c */ /* 0x004fda0003f05270 */
[----:B---3--:R-:W-:-:S04]  /*0230*/  @!P0 PRMT R9, R8, 0x9910, RZ ;  /* 0x0000991008098816 */ /* 0x008fc800000000ff */
[----:B------:R-:W-:-:S04]  /*0240*/  @!P0 SHF.R.S32.HI R9, RZ, 0xf, R9 ;  /* 0x0000000fff098819 */ /* 0x000fc80000011409 */
[----:B------:R-:W-:-:S04]  /*0250*/  @!P0 PRMT R3, R9, 0x9910, RZ ;  /* 0x0000991009038816 */ /* 0x000fc800000000ff */
[----:B------:R-:W-:Y:S02]  /*0260*/  @!P0 SHF.R.S32.HI R5, RZ, 0x1f, R3 ;  /* 0x0000001fff058819 */ /* 0x000fe40000011403 */
[----:B------:R-:W-:Y:S02]  /*0270*/  @!P0 LOP3.LUT R4, R3, 0x7fff, RZ, 0x3c, !PT ;  /* 0x00007fff03048812 */ /* 0x000fe400078e3cff */
[----:B------:R-:W-:Y:S01]  /*0280*/  LEA.HI.X.SX32 R3, R0, UR9, 0x1, P1 ;  /* 0x0000000900037c11 */ /* 0x000fe200088f0eff */
[----:B------:R-:W-:Y:S06]  /*0290*/  @!P0 BRA `(.L_x_33) ;  /* 0x0000000000908947 */ /* 0x000fec0003800000 */
[----:B------:R-:W0:Y:S01]  /*02a0*/  LDCU UR4, c[0x0][0x3b4] ;  /* 0x00007680ff0477ac */ /* 0x000e220008000800 */
[----:B------:R-:W-:Y:S02]  /*02b0*/  PRMT R0, R8, 0x9910, RZ ;  /* 0x0000991008007816 */ /* 0x000fe400000000ff */
[----:B------:R-:W-:Y:S02]  /*02c0*/  PRMT R8, R6, 0x9910, RZ ;  /* 0x0000991006087816 */ /* 0x000fe400000000ff */
[----:B------:R-:W-:Y:S02]  /*02d0*/  SHF.R.S32.HI R9, RZ, 0x1f, R0 ;  /* 0x0000001fff097819 */ /* 0x000fe40000011400 */
[----:B------:R-:W-:Y:S01]  /*02e0*/  SHF.R.S32.HI R6, RZ, 0x1f, R8 ;  /* 0x0000001fff067819 */ /* 0x000fe20000011408 */
[----:B0-----:R-:W-:-:S04]  /*02f0*/  UISETP.LT.AND UP0, UPT, URZ, UR4, UPT ;  /* 0x00000004ff00728c */ /* 0x001fc8000bf01270 */
[----:B------:R-:W-:-:S06]  /*0300*/  USEL UR4, URZ, UR4, !UP0 ;  /* 0x00000004ff047287 */ /* 0x000fcc000c000000 */
[C---:B------:R-:W-:Y:S02]  /*0310*/  SHF.L.U64.HI R9, R0.reuse, UR4, R9 ;  /* 0x0000000400097c19 */ /* 0x040fe40008010209 */
[----:B------:R-:W-:Y:S02]  /*0320*/  SHF.L.U32 R11, R0, UR4, RZ ;  /* 0x00000004000b7c19 */ /* 0x000fe400080006ff */
[----:B------:R-:W-:-:S04]  /*0330*/  LOP3.LUT R4, R9, R6, RZ, 0xfc, !PT ;  /* 0x0000000609047212 */ /* 0x000fc800078efcff */
[----:B------:R-:W-:-:S13]  /*0340*/  ISETP.NE.U32.AND P0, PT, R4, RZ, PT ;  /* 0x000000ff0400720c */ /* 0x000fda0003f05070 */
[----:B------:R-:W-:Y:S05]  /*0350*/  @P0 BRA `(.L_x_34) ;  /* 0x0000000000500947 */ /* 0x000fea0003800000 */
[----:B------:R-:W0:Y:S01]  /*0360*/  I2F.U32.RP R0, R8 ;  /* 0x0000000800007306 */ /* 0x000e220000209000 */
[----:B------:R-:W-:-:S07]  /*0370*/  ISETP.NE.U32.AND P2, PT, R8, RZ, PT ;  /* 0x000000ff0800720c */ /* 0x000fce0003f45070 */
[----:B0-----:R-:W0:Y:S02]  /*0380*/  MUFU.RCP R0, R0 ;  /* 0x0000000000007308 */ /* 0x001e240000001000 */
[----:B0-----:R-:W-:-:S06]  /*0390*/  VIADD R4, R0, 0xffffffe ;  /* 0x0ffffffe00047836 */ /* 0x001fcc0000000000 */
[----:B------:R0:W1:Y:S02]  /*03a0*/  F2I.FTZ.U32.TRUNC.NTZ R5, R4 ;  /* 0x0000000400057305 */ /* 0x000064000021f000 */
[----:B0-----:R-:W-:Y:S02]  /*03b0*/  IMAD.MOV.U32 R4, RZ, RZ, RZ ;  /* 0x000000ffff047224 */ /* 0x001fe400078e00ff */
[----:B-1----:R-:W-:-:S04]  /*03c0*/  IMAD.MOV R9, RZ, RZ, -R5 ;  /* 0x000000ffff097224 */ /* 0x002fc800078e0a05 */
[----:B------:R-:W-:-:S04]  /*03d0*/  IMAD R9, R9, R8, RZ ;  /* 0x0000000809097224 */ /* 0x000fc800078e02ff */
[----:B------:R-:W-:-:S06]  /*03e0*/  IMAD.HI.U32 R6, R5, R9, R4 ;  /* 0x0000000905067227 */ /* 0x000fcc00078e0004 */
[----:B------:R-:W-:-:S04]  /*03f0*/  IMAD.HI.U32 R4, R6, R11, RZ ;  /* 0x0000000b06047227 */ /* 0x000fc800078e00ff */
[----:B------:R-:W-:-:S04]  /*0400*/  IMAD.MOV R5, RZ, RZ, -R4 ;  /* 0x000000ffff057224 */ /* 0x000fc800078e0a04 */
[----:B------:R-:W-:Y:S02]  /*0410*/  IMAD R11, R8, R5, R11 ;  /* 0x00000005080b7224 */ /* 0x000fe400078e020b */
[----:B------:R-:W-:-:S03]  /*0420*/  IMAD.MOV.U32 R5, RZ, RZ, RZ ;  /* 0x000000ffff057224 */ /* 0x000fc600078e00ff */
[----:B------:R-:W-:-:S13]  /*0430*/  ISETP.GE.U32.AND P0, PT, R11, R8, PT ;  /* 0x000000080b00720c */ /* 0x000fda0003f06070 */
[----:B------:R-:W-:Y:S02]  /*0440*/  @P0 IMAD.IADD R11, R11, 0x1, -R8 ;  /* 0x000000010b0b0824 */ /* 0x000fe400078e0a08 */
[----:B------:R-:W-:-:S03]  /*0450*/  @P0 VIADD R4, R4, 0x1 ;  /* 0x0000000104040836 */ /* 0x000fc60000000000 */
[----:B------:R-:W-:-:S13]  /*0460*/  ISETP.GE.U32.AND P1, PT, R11, R8, PT ;  /* 0x000000080b00720c */ /* 0x000fda0003f26070 */
[----:B------:R-:W-:Y:S01]  /*0470*/  @P1 VIADD R4, R4, 0x1 ;  /* 0x0000000104041836 */ /* 0x000fe20000000000 */
[----:B------:R-:W-:Y:S01]  /*0480*/  @!P2 LOP3.LUT R4, RZ, R8, RZ, 0x33, !PT ;  /* 0x00000008ff04a212 */ /* 0x000fe200078e33ff */
[----:B------:R-:W-:Y:S06]  /*0490*/  BRA `(.L_x_33) ;  /* 0x0000000000107947 */ /* 0x000fec0003800000 */
.L_x_34:
[----:B------:R-:W-:-:S07]  /*04a0*/  MOV R0, 0x4c0 ;  /* 0x000004c000007802 */ /* 0x000fce0000000f00 */
[----:B------:R-:W-:Y:S05]  /*04b0*/  CALL.REL.NOINC `($__internal_2_$__cuda_sm20_div_s64) ;  /* 0x0000000000347944 */ /* 0x000fea0003c00000 */
[----:B------:R-:W-:Y:S02]  /*04c0*/  IMAD.MOV.U32 R4, RZ, RZ, R6 ;  /* 0x000000ffff047224 */ /* 0x000fe400078e0006 */
[----:B------:R-:W-:-:S07]  /*04d0*/  IMAD.MOV.U32 R5, RZ, RZ, R9 ;  /* 0x000000ffff057224 */ /* 0x000fce00078e0009 */
.L_x_33:
[----:B------:R-:W-:Y:S05]  /*04e0*/  BSYNC.RECONVERGENT B0 ;  /* 0x0000000000007941 */ /* 0x000fea0003800200 */
.L_x_32:
[----:B------:R-:W-:Y:S01]  /*04f0*/  ISETP.LT.U32.AND P0, PT, R4, 0x7fff, PT ;  /* 0x00007fff0400780c */ /* 0x000fe20003f01070 */
[----:B------:R-:W-:-:S03]  /*0500*/  IMAD.WIDE R2, R7, 0x2, R2 ;  /* 0x0000000207027825 */ /* 0x000fc600078e0202 */
[----:B------:R-:W-:-:S04]  /*0510*/  ISETP.LT.AND.EX P0, PT, R5, RZ, PT, P0 ;  /* 0x000000ff0500720c */ /* 0x000fc80003f01300 */
[----:B------:R-:W-:Y:S02]  /*0520*/  SEL R0, R4, 0x7fff, P0 ;  /* 0x00007fff04007807 */ /* 0x000fe40000000000 */
[----:B------:R-:W-:Y:S02]  /*0530*/  SEL R4, R5, RZ, P0 ;  /* 0x000000ff05047207 */ /* 0x000fe40000000000 */
[----:B------:R-:W-:-:S04]  /*0540*/  ISETP.GT.U32.AND P0, PT, R0, -0x8000, PT ;  /* 0xffff80000000780c */ /* 0x000fc80003f04070 */
[----:B------:R-:W-:-:S04]  /*0550*/  ISETP.GT.AND.EX P0, PT, R4, -0x1, PT, P0 ;  /* 0xffffffff0400780c */ /* 0x000fc80003f04300 */
[----:B------:R-:W-:-:S05]  /*0560*/  SEL R5, R0, 0xffff8000, P0 ;  /* 0xffff800000057807 */ /* 0x000fca0000000000 */
[----:B------:R-:W-:Y:S01]  /*0570*/  STG.E.U16 desc[UR6][R2.64], R5 ;  /* 0x0000000502007986 */ /* 0x000fe2000c101506 */
[----:B------:R-:W-:Y:S05]  /*0580*/  EXIT ;  /* 0x000000000000794d */ /* 0x000fea0003800000 */
        .weak           $__internal_2_$__cuda_sm20_div_s64
        .type           $__internal_2_$__cuda_sm20_div_s64,@function
        .size           $__internal_2_$__cuda_sm20_div_s64,(.L_x_52 - $__internal_2_$__cuda_sm20_div_s64)
$__internal_2_$__cuda_sm20_div_s64:
[-C--:B------:R-:W-:Y:S02]  /*0590*/  IADD3 R5, P1, PT, RZ, -R8.reuse, RZ ;  /* 0x80000008ff057210 */ /* 0x080fe40007f3e0ff */
[----:B------:R-:W-:Y:S02]  /*05a0*/  ISETP.GE.AND P0, PT, R6, RZ, PT ;  /* 0x000000ff0600720c */ /* 0x000fe40003f06270 */
[----:B------:R-:W-:Y:S01]  /*05b0*/  ISETP.GE.AND P3, PT, R9, RZ, PT ;  /* 0x000000ff0900720c */ /* 0x000fe20003f66270 */
[----:B------:R-:W-:Y:S01]  /*05c0*/  IMAD.X R13, RZ, RZ, ~R6, P1 ;  /* 0x000000ffff0d7224 */ /* 0x000fe200008e0e06 */
[----:B------:R-:W-:-:S04]  /*05d0*/  SEL R4, R5, R8, !P0 ;  /* 0x0000000805047207 */ /* 0x000fc80004000000 */
[----:B------:R-:W-:-:S04]  /*05e0*/  SEL R5, R13, R6, !P0 ;  /* 0x000000060d057207 */ /* 0x000fc80004000000 */
[----:B------:R-:W0:Y:S08]  /*05f0*/  I2F.U64.RP R10, R4 ;  /* 0x00000004000a7312 */ /* 0x000e300000309000 */
[----:B0-----:R-:W0:Y:S02]  /*0600*/  MUFU.RCP R10, R10 ;  /* 0x0000000a000a7308 */ /* 0x001e240000001000 */
[----:B0-----:R-:W-:-:S06]  /*0610*/  VIADD R12, R10, 0x1ffffffe ;  /* 0x1ffffffe0a0c7836 */ /* 0x001fcc0000000000 */
[----:B------:R-:W0:Y:S02]  /*0620*/  F2I.U64.TRUNC R12, R12 ;  /* 0x0000000c000c7311 */ /* 0x000e24000020d800 */
[----:B0-----:R-:W-:-:S04]  /*0630*/  IMAD.WIDE.U32 R14, R12, R4, RZ ;  /* 0x000000040c0e7225 */ /* 0x001fc800078e00ff */
[----:B------:R-:W-:Y:S01]  /*0640*/  IMAD R15, R12, R5, R15 ;  /* 0x000000050c0f7224 */ /* 0x000fe200078e020f */
[----:B------:R-:W-:-:S03]  /*0650*/  IADD3 R17, P0, PT, RZ, -R14, RZ ;  /* 0x8000000eff117210 */ /* 0x000fc60007f1e0ff */
[----:B------:R-:W-:Y:S02]  /*0660*/  IMAD R15, R13, R4, R15 ;  /* 0x000000040d0f7224 */ /* 0x000fe400078e020f */
[----:B------:R-:W-:-:S04]  /*0670*/  IMAD.HI.U32 R14, R12, R17, RZ ;  /* 0x000000110c0e7227 */ /* 0x000fc800078e00ff */
[----:B------:R-:W-:Y:S02]  /*0680*/  IMAD.X R19, RZ, RZ, ~R15, P0 ;  /* 0x000000ffff137224 */ /* 0x000fe400000e0e0f */
[----:B------:R-:W-:Y:S02]  /*0690*/  IMAD.MOV.U32 R15, RZ, RZ, R12 ;  /* 0x000000ffff0f7224 */ /* 0x000fe400078e000c */
[-C--:B------:R-:W-:Y:S02]  /*06a0*/  IMAD R21, R13, R19.reuse, RZ ;  /* 0x000000130d157224 */ /* 0x080fe400078e02ff */
[----:B------:R-:W-:-:S04]  /*06b0*/  IMAD.WIDE.U32 R14, P0, R12, R19, R14 ;  /* 0x000000130c0e7225 */ /* 0x000fc8000780000e */
[----:B------:R-:W-:-:S04]  /*06c0*/  IMAD.HI.U32 R19, R13, R19, RZ ;  /* 0x000000130d137227 */ /* 0x000fc800078e00ff */
[----:B------:R-:W-:-:S04]  /*06d0*/  IMAD.HI.U32 R14, P1, R13, R17, R14 ;  /* 0x000000110d0e7227 */ /* 0x000fc8000782000e */
[----:B------:R-:W-:Y:S01]  /*06e0*/  IMAD.X R10, R19, 0x1, R13, P0 ;  /* 0x00000001130a7824 */ /* 0x000fe200000e060d */
[----:B------:R-:W-:-:S04]  /*06f0*/  IADD3 R15, P2, PT, R21, R14, RZ ;  /* 0x0000000e150f7210 */ /* 0x000fc80007f5e0ff */
[----:B------:R-:W-:Y:S01]  /*0700*/  IADD3.X R17, PT, PT, RZ, RZ, R10, P2, P1 ;  /* 0x000000ffff117210 */ /* 0x000fe200017e240a */
[----:B------:R-:W-:-:S04]  /*0710*/  IMAD.WIDE.U32 R12, R15, R4, RZ ;  /* 0x000000040f0c7225 */ /* 0x000fc800078e00ff */
[----:B------:R-:W-:Y:S01]  /*0720*/  IMAD R10, R15, R5, R13 ;  /* 0x000000050f0a7224 */ /* 0x000fe200078e020d */
[----:B------:R-:W-:Y:S02]  /*0730*/  IADD3 R13, P0, PT, RZ, -R12, RZ ;  /* 0x8000000cff0d7210 */ /* 0x000fe40007f1e0ff */
[----:B------:R-:W-:Y:S01]  /*0740*/  IADD3 R12, P4, PT, RZ, -R11, RZ ;  /* 0x8000000bff0c7210 */ /* 0x000fe20007f9e0ff */
[----:B------:R-:W-:Y:S02]  /*0750*/  IMAD R10, R17, R4, R10 ;  /* 0x00000004110a7224 */ /* 0x000fe400078e020a */
[----:B------:R-:W-:Y:S01]  /*0760*/  IMAD.HI.U32 R14, R15, R13, RZ ;  /* 0x0000000d0f0e7227 */ /* 0x000fe200078e00ff */
[----:B------:R-:W-:-:S03]  /*0770*/  SEL R11, R12, R11, !P3 ;  /* 0x0000000b0c0b7207 */ /* 0x000fc60005800000 */
[----:B------:R-:W-:-:S04]  /*0780*/  IMAD.X R16, RZ, RZ, ~R10, P0 ;  /* 0x000000ffff107224 */ /* 0x000fc800000e0e0a */
[----:B------:R-:W-:-:S04]  /*0790*/  IMAD.WIDE.U32 R14, P0, R15, R16, R14 ;  /* 0x000000100f0e7225 */ /* 0x000fc8000780000e */
[----:B------:R-:W-:-:S04]  /*07a0*/  IMAD.HI.U32 R10, P1, R17, R13, R14 ;  /* 0x0000000d110a7227 */ /* 0x000fc8000782000e */
[CC--:B------:R-:W-:Y:S02]  /*07b0*/  IMAD R13, R17.reuse, R16.reuse, RZ ;  /* 0x00000010110d7224 */ /* 0x0c0fe400078e02ff */
[----:B------:R-:W-:Y:S02]  /*07c0*/  IMAD.X R14, RZ, RZ, ~R9, P4 ;  /* 0x000000ffff0e7224 */ /* 0x000fe400020e0e09 */
[----:B------:R-:W-:Y:S01]  /*07d0*/  IMAD.HI.U32 R16, R17, R16, RZ ;  /* 0x0000001011107227 */ /* 0x000fe200078e00ff */
[----:B------:R-:W-:Y:S02]  /*07e0*/  IADD3 R10, P2, PT, R13, R10, RZ ;  /* 0x0000000a0d0a7210 */ /* 0x000fe40007f5e0ff */
[-C--:B------:R-:W-:Y:S01]  /*07f0*/  SEL R21, R14, R9.reuse, !P3 ;  /* 0x000000090e157207 */ /* 0x080fe20005800000 */
[----:B------:R-:W-:Y:S01]  /*0800*/  IMAD.X R17, R16, 0x1, R17, P0 ;  /* 0x0000000110117824 */ /* 0x000fe200000e0611 */
[----:B------:R-:W-:Y:S01]  /*0810*/  LOP3.LUT R9, R6, R9, RZ, 0x3c, !PT ;  /* 0x0000000906097212 */ /* 0x000fe200078e3cff */
[----:B------:R-:W-:-:S03]  /*0820*/  IMAD.HI.U32 R12, R10, R11, RZ ;  /* 0x0000000b0a0c7227 */ /* 0x000fc600078e00ff */
[----:B------:R-:W-:Y:S01]  /*0830*/  IADD3.X R17, PT, PT, RZ, RZ, R17, P2, P1 ;  /* 0x000000ffff117210 */ /* 0x000fe200017e2411 */
[----:B------:R-:W-:Y:S02]  /*0840*/  IMAD.MOV.U32 R13, RZ, RZ, RZ ;  /* 0x000000ffff0d7224 */ /* 0x000fe400078e00ff */
[----:B------:R-:W-:-:S04]  /*0850*/  IMAD.WIDE.U32 R12, R10, R21, R12 ;  /* 0x000000150a0c7225 */ /* 0x000fc800078e000c */
[C---:B------:R-:W-:Y:S02]  /*0860*/  IMAD R15, R17.reuse, R21, RZ ;  /* 0x00000015110f7224 */ /* 0x040fe400078e02ff */
[----:B------:R-:W-:-:S04]  /*0870*/  IMAD.HI.U32 R12, P0, R17, R11, R12 ;  /* 0x0000000b110c7227 */ /* 0x000fc8000780000c */
[----:B------:R-:W-:Y:S01]  /*0880*/  IMAD.HI.U32 R10, R17, R21, RZ ;  /* 0x00000015110a7227 */ /* 0x000fe200078e00ff */
[----:B------:R-:W-:-:S03]  /*0890*/  IADD3 R15, P1, PT, R15, R12, RZ ;  /* 0x0000000c0f0f7210 */ /* 0x000fc60007f3e0ff */
[----:B------:R-:W-:Y:S02]  /*08a0*/  IMAD.X R10, RZ, RZ, R10, P0 ;  /* 0x000000ffff0a7224 */ /* 0x000fe400000e060a */
[----:B------:R-:W-:-:S04]  /*08b0*/  IMAD.WIDE.U32 R12, R15, R4, RZ ;  /* 0x000000040f0c7225 */ /* 0x000fc800078e00ff */
[----:B------:R-:W-:Y:S01]  /*08c0*/  IMAD.X R17, RZ, RZ, R10, P1 ;  /* 0x000000ffff117224 */ /* 0x000fe200008e060a */
[----:B------:R-:W-:Y:S01]  /*08d0*/  IADD3 R19, P1, PT, -R12, R11, RZ ;  /* 0x0000000b0c137210 */ /* 0x000fe20007f3e1ff */
[----:B------:R-:W-:-:S03]  /*08e0*/  IMAD R10, R15, R5, R13 ;  /* 0x000000050f0a7224 */ /* 0x000fc600078e020d */
[-C--:B------:R-:W-:Y:S01]  /*08f0*/  ISETP.GE.U32.AND P0, PT, R19, R4.reuse, PT ;  /* 0x000000041300720c */ /* 0x080fe20003f06070 */
[----:B------:R-:W-:-:S04]  /*0900*/  IMAD R10, R17, R4, R10 ;  /* 0x00000004110a7224 */ /* 0x000fc800078e020a */
[----:B------:R-:W-:Y:S01]  /*0910*/  IMAD.X R21, R21, 0x1, ~R10, P1 ;  /* 0x0000000115157824 */ /* 0x000fe200008e0e0a */
[----:B------:R-:W-:Y:S02]  /*0920*/  IADD3 R11, P1, PT, R19, -R4, RZ ;  /* 0x80000004130b7210 */ /* 0x000fe40007f3e0ff */
[----:B------:R-:W-:Y:S02]  /*0930*/  IADD3 R10, P2, PT, R15, 0x1, RZ ;  /* 0x000000010f0a7810 */ /* 0x000fe40007f5e0ff */
[C---:B------:R-:W-:Y:S01]  /*0940*/  ISETP.GE.U32.AND.EX P0, PT, R21.reuse, R5, PT, P0 ;  /* 0x000000051500720c */ /* 0x040fe20003f06100 */
[----:B------:R-:W-:Y:S02]  /*0950*/  IMAD.X R13, R21, 0x1, ~R5, P1 ;  /* 0x00000001150d7824 */ /* 0x000fe400008e0e05 */
[----:B------:R-:W-:Y:S01]  /*0960*/  IMAD.X R12, RZ, RZ, R17, P2 ;  /* 0x000000ffff0c7224 */ /* 0x000fe200010e0611 */
[----:B------:R-:W-:Y:S02]  /*0970*/  SEL R11, R11, R19, P0 ;  /* 0x000000130b0b7207 */ /* 0x000fe40000000000 */
[----:B------:R-:W-:-:S02]  /*0980*/  SEL R15, R10, R15, P0 ;  /* 0x0000000f0a0f7207 */ /* 0x000fc40000000000 */
[----:B------:R-:W-:Y:S02]  /*0990*/  SEL R13, R13, R21, P0 ;  /* 0x000000150d0d7207 */ /* 0x000fe40000000000 */
[----:B------:R-:W-:Y:S02]  /*09a0*/  ISETP.GE.U32.AND P1, PT, R11, R4, PT ;  /* 0x000000040b00720c */ /* 0x000fe40003f26070 */
[----:B------:R-:W-:Y:S02]  /*09b0*/  SEL R10, R12, R17, P0 ;  /* 0x000000110c0a7207 */ /* 0x000fe40000000000 */
[----:B------:R-:W-:Y:S02]  /*09c0*/  IADD3 R4, P2, PT, R15, 0x1, RZ ;  /* 0x000000010f047810 */ /* 0x000fe40007f5e0ff */
[----:B------:R-:W-:Y:S02]  /*09d0*/  ISETP.GE.U32.AND.EX P0, PT, R13, R5, PT, P1 ;  /* 0x000000050d00720c */ /* 0x000fe40003f06110 */
[----:B------:R-:W-:Y:S01]  /*09e0*/  ISETP.GE.AND P1, PT, R9, RZ, PT ;  /* 0x000000ff0900720c */ /* 0x000fe20003f26270 */
[----:B------:R-:W-:Y:S01]  /*09f0*/  IMAD.X R5, RZ, RZ, R10, P2 ;  /* 0x000000ffff057224 */ /* 0x000fe200010e060a */
[----:B------:R-:W-:-:S04]  /*0a00*/  SEL R4, R4, R15, P0 ;  /* 0x0000000f04047207 */ /* 0x000fc80000000000 */
[----:B------:R-:W-:Y:S02]  /*0a10*/  SEL R5, R5, R10, P0 ;  /* 0x0000000a05057207 */ /* 0x000fe40000000000 */
[----:B------:R-:W-:Y:S02]  /*0a20*/  IADD3 R11, P2, PT, RZ, -R4, RZ ;  /* 0x80000004ff0b7210 */ /* 0x000fe40007f5e0ff */
[----:B------:R-:W-:-:S03]  /*0a30*/  ISETP.NE.U32.AND P0, PT, R8, RZ, PT ;  /* 0x000000ff0800720c */ /* 0x000fc60003f05070 */
[----:B------:R-:W-:Y:S01]  /*0a40*/  IMAD.X R8, RZ, RZ, ~R5, P2 ;  /* 0x000000ffff087224 */ /* 0x000fe200010e0e05 */
[----:B------:R-:W-:Y:S02]  /*0a50*/  ISETP.NE.AND.EX P0, PT, R6, RZ, PT, P0 ;  /* 0x000000ff0600720c */ /* 0x000fe40003f05300 */
[----:B------:R-:W-:Y:S01]  /*0a60*/  SEL R6, R11, R4, !P1 ;  /* 0x000000040b067207 */ /* 0x000fe20004800000 */
[----:B------:R-:W-:Y:S01]  /*0a70*/  IMAD.MOV.U32 R4, RZ, RZ, R0 ;  /* 0x000000ffff047224 */ /* 0x000fe200078e0000 */
[----:B------:R-:W-:Y:S01]  /*0a80*/  SEL R9, R8, R5, !P1 ;  /* 0x0000000508097207 */ /* 0x000fe20004800000 */
[----:B------:R-:W-:Y:S01]  /*0a90*/  IMAD.MOV.U32 R5, RZ, RZ, 0x0 ;  /* 0x00000000ff057424 */ /* 0x000fe200078e00ff */
[----:B------:R-:W-:Y:S02]  /*0aa0*/  SEL R6, R6, 0xffffffff, P0 ;  /* 0xffffffff06067807 */ /* 0x000fe40000000000 */
[----:B------:R-:W-:Y:S01]  /*0ab0*/  SEL R9, R9, 0xffffffff, P0 ;  /* 0xffffffff09097807 */ /* 0x000fe20000000000 */
[----:B------:R-:W-:Y:S06]  /*0ac0*/  RET.REL.NODEC R4 `(_Z25nppiDiv_16s_C1RSfs_kernelPKsiS0_iPsiiii) ;  /* 0xfffffff4044c7950 */ /* 0x000fec0003c3ffff */
.L_x_35:
        /* <DEDUP_REMOVED lines=11> */
.L_x_52:


//--------------------- .text._Z25nppiDiv_16u_C1RSfs_kernelPKtiS0_iPtiiii --------------------------
	.section	.text._Z25nppiDiv_16u_C1RSfs_kernelPKtiS0_iPtiiii,"ax",@progbits
	.align	128
        .global         _Z25nppiDiv_16u_C1RSfs_kernelPKtiS0_iPtiiii
        .type           _Z25nppiDiv_16u_C1RSfs_kernelPKtiS0_iPtiiii,@function
        .size           _Z25nppiDiv_16u_C1RSfs_kernelPKtiS0_iPtiiii,(.L_x_53 - _Z25nppiDiv_16u_C1RSfs_kernelPKtiS0_iPtiiii)
        .other          _Z25nppiDiv_16u_C1RSfs_kernelPKtiS0_iPtiiii,@"STO_CUDA_ENTRY STV_DEFAULT"
_Z25nppiDiv_16u_C1RSfs_kernelPKtiS0_iPtiiii:
.text._Z25nppiDiv_16u_C1RSfs_kernelPKtiS0_iPtiiii:
        /* <DEDUP_REMOVED lines=17> */
[----:B------:R-:W3:Y:S01]  /*0110*/  LDCU UR5, c[0x0][0x3a8] ;  /* 0x00007500ff0577ac */ /* 0x000ee20008000800 */
[----:B------:R-:W4:Y:S01]  /*0120*/  LDCU.64 UR10, c[0x0][0x3a0] ;  /* 0x00007400ff0a77ac */ /* 0x000f220008000a00 */
[----:B0-----:R-:W-:Y:S01]  /*0130*/  IMAD R0, R2, UR4, RZ ;  /* 0x0000000402007c24 */ /* 0x001fe2000f8e02ff */
[----:B------:R-:W0:Y:S04]  /*0140*/  LDCU UR4, c[0x0][0x398] ;  /* 0x00007300ff0477ac */ /* 0x000e280008000800 */
[----:B-1----:R-:W-:-:S04]  /*0150*/  IADD3 R6, P0, PT, R0, UR8, RZ ;  /* 0x0000000800067c10 */ /* 0x002fc8000ff1e0ff */
[----:B------:R-:W-:Y:S01]  /*0160*/  LEA.HI.X.SX32 R7, R0, UR9, 0x1, P0 ;  /* 0x0000000900077c11 */ /* 0x000fe200080f0eff */
[----:B------:R-:W1:Y:S02]  /*0170*/  LDCU.64 UR8, c[0x0][0x390] ;  /* 0x00007200ff0877ac */ /* 0x000e640008000a00 */
[----:B------:R-:W-:-:S05]  /*0180*/  IMAD.WIDE R6, R5, 0x2, R6 ;  /* 0x0000000205067825 */ /* 0x000fca00078e0206 */
[----:B--2---:R2:W5:Y:S01]  /*0190*/  LDG.E.U16 R0, desc[UR6][R6.64] ;  /* 0x0000000606007981 */ /* 0x004562000c1e1500 */
[C---:B0-----:R-:W-:Y:S01]  /*01a0*/  IMAD R3, R2.reuse, UR4, RZ ;  /* 0x0000000402037c24 */ /* 0x041fe2000f8e02ff */
[----:B------:R-:W-:Y:S01]  /*01b0*/  BSSY.RECONVERGENT B0, `(.L_x_36) ;  /* 0x000002b000007945 */ /* 0x000fe20003800200 */
[----:B---3--:R-:W-:-:S05]  /*01c0*/  IMAD R4, R2, UR5, RZ ;  /* 0x0000000502047c24 */ /* 0x008fca000f8e02ff */
[C---:B----4-:R-:W-:Y:S02]  /*01d0*/  IADD3 R2, P2, PT, R4.reuse, UR10, RZ ;  /* 0x0000000a04027c10 */ /* 0x050fe4000ff5e0ff */
[C---:B-1----:R-:W-:Y:S01]  /*01e0*/  IADD3 R8, P1, PT, R3.reuse, UR8, RZ ;  /* 0x0000000803087c10 */ /* 0x042fe2000ff3e0ff */
[----:B--2---:R-:W-:Y:S02]  /*01f0*/  IMAD.MOV.U32 R6, RZ, RZ, 0xffff ;  /* 0x0000ffffff067424 */ /* 0x004fe400078e00ff */
[----:B------:R-:W-:Y:S01]  /*0200*/  IMAD.MOV.U32 R7, RZ, RZ, 0x0 ;  /* 0x00000000ff077424 */ /* 0x000fe200078e00ff */
[----:B------:R-:W-:Y:S02]  /*0210*/  LEA.HI.X.SX32 R9, R3, UR9, 0x1, P1 ;  /* 0x0000000903097c11 */ /* 0x000fe400088f0eff */
[----:B------:R-:W-:Y:S02]  /*0220*/  LEA.HI.X.SX32 R3, R4, UR11, 0x1, P2 ;  /* 0x0000000b04037c11 */ /* 0x000fe400090f0eff */
[----:B-----5:R-:W-:-:S13]  /*0230*/  ISETP.NE.AND P0, PT, R0, RZ, PT ;  /* 0x000000ff0000720c */ /* 0x020fda0003f05270 */
[----:B------:R-:W-:Y:S05]  /*0240*/  @!P0 BRA `(.L_x_37) ;  /* 0x0000000000848947 */ /* 0x000fea0003800000 */
[----:B------:R-:W-:Y:S01]  /*0250*/  IMAD.WIDE R8, R5, 0x2, R8 ;  /* 0x0000000205087825 */ /* 0x000fe200078e0208 */
[----:B------:R-:W0:Y:S05]  /*0260*/  LDCU UR4, c[0x0][0x3b4] ;  /* 0x00007680ff0477ac */ /* 0x000e2a0008000800 */
[----:B------:R-:W2:Y:S01]  /*0270*/  LDG.E.U16 R8, desc[UR6][R8.64] ;  /* 0x0000000608087981 */ /* 0x000ea2000c1e1500 */
[----:B0-----:R-:W-:-:S04]  /*0280*/  UISETP.LT.AND UP0, UPT, URZ, UR4, UPT ;  /* 0x00000004ff00728c */ /* 0x001fc8000bf01270 */
[----:B------:R-:W-:-:S06]  /*0290*/  USEL UR4, URZ, UR4, !UP0 ;  /* 0x00000004ff047287 */ /* 0x000fcc000c000000 */
[C---:B--2---:R-:W-:Y:S02]  /*02a0*/  SHF.L.U64.HI R6, R8.reuse, UR4, RZ ;  /* 0x0000000408067c19 */ /* 0x044fe400080102ff */
[----:B------:R-:W-:Y:S02]  /*02b0*/  SHF.L.U32 R7, R8, UR4, RZ ;  /* 0x0000000408077c19 */ /* 0x000fe400080006ff */
[----:B------:R-:W-:-:S13]  /*02c0*/  ISETP.NE.U32.AND P0, PT, R6, RZ, PT ;  /* 0x000000ff0600720c */ /* 0x000fda0003f05070 */
[----:B------:R-:W-:Y:S05]  /*02d0*/  @P0 BRA `(.L_x_38) ;  /* 0x0000000000500947 */ /* 0x000fea0003800000 */
[----:B------:R-:W0:Y:S01]  /*02e0*/  I2F.U32.RP R4, R0 ;  /* 0x0000000000047306 */ /* 0x000e220000209000 */
[----:B------:R-:W-:Y:S01]  /*02f0*/  IMAD.MOV R11, RZ, RZ, -R0 ;  /* 0x000000ffff0b7224 */ /* 0x000fe200078e0a00 */
[----:B------:R-:W-:-:S06]  /*0300*/  ISETP.NE.U32.AND P2, PT, R0, RZ, PT ;  /* 0x000000ff0000720c */ /* 0x000fcc0003f45070 */
[----:B0-----:R-:W0:Y:S02]  /*0310*/  MUFU.RCP R4, R4 ;  /* 0x0000000400047308 */ /* 0x001e240000001000 */
[----:B0-----:R-:W-:-:S06]  /*0320*/  VIADD R8, R4, 0xffffffe ;  /* 0x0ffffffe04087836 */ /* 0x001fcc0000000000 */
[----:B------:R0:W1:Y:S02]  /*0330*/  F2I.FTZ.U32.TRUNC.NTZ R9, R8 ;  /* 0x0000000800097305 */ /* 0x000064000021f000 */
[----:B0-----:R-:W-:Y:S02]  /*0340*/  IMAD.MOV.U32 R8, RZ, RZ, RZ ;  /* 0x000000ffff087224 */ /* 0x001fe400078e00ff */
[----:B-1----:R-:W-:-:S04]  /*0350*/  IMAD R11, R11, R9, RZ ;  /* 0x000000090b0b7224 */ /* 0x002fc800078e02ff */
[----:B------:R-:W-:-:S06]  /*0360*/  IMAD.HI.U32 R6, R9, R11, R8 ;  /* 0x0000000b09067227 */ /* 0x000fcc00078e0008 */
[----:B------:R-:W-:-:S04]  /*0370*/  IMAD.HI.U32 R6, R6, R7, RZ ;  /* 0x0000000706067227 */ /* 0x000fc800078e00ff */
[----:B------:R-:W-:-:S04]  /*0380*/  IMAD.MOV R9, RZ, RZ, -R6 ;  /* 0x000000ffff097224 */ /* 0x000fc800078e0a06 */
[----:B------:R-:W-:-:S05]  /*0390*/  IMAD R7, R0, R9, R7 ;  /* 0x0000000900077224 */ /* 0x000fca00078e0207 */
[----:B------:R-:W-:-:S13]  /*03a0*/  ISETP.GE.U32.AND P0, PT, R7, R0, PT ;  /* 0x000000000700720c */ /* 0x000fda0003f06070 */
[----:B------:R-:W-:Y:S01]  /*03b0*/  @P0 IMAD.IADD R7, R7, 0x1, -R0 ;  /* 0x0000000107070824 */ /* 0x000fe200078e0a00 */
[----:B------:R-:W-:-:S04]  /*03c0*/  @P0 IADD3 R6, PT, PT, R6, 0x1, RZ ;  /* 0x0000000106060810 */ /* 0x000fc80007ffe0ff */
[----:B------:R-:W-:Y:S01]  /*03d0*/  ISETP.GE.U32.AND P1, PT, R7, R0, PT ;  /* 0x000000000700720c */ /* 0x000fe20003f26070 */
[----:B------:R-:W-:-:S12]  /*03e0*/  IMAD.MOV.U32 R7, RZ, RZ, RZ ;  /* 0x000000ffff077224 */ /* 0x000fd800078e00ff */
[----:B------:R-:W-:Y:S01]  /*03f0*/  @P1 VIADD R6, R6, 0x1 ;  /* 0x0000000106061836 */ /* 0x000fe20000000000 */
[----:B------:R-:W-:Y:S01]  /*0400*/  @!P2 LOP3.LUT R6, RZ, R0, RZ, 0x33, !PT ;  /* 0x00000000ff06a212 */ /* 0x000fe200078e33ff */
[----:B------:R-:W-:Y:S06]  /*0410*/  BRA `(.L_x_37) ;  /* 0x0000000000107947 */ /* 0x000fec0003800000 */
.L_x_38:
[----:B------:R-:W-:-:S07]  /*0420*/  MOV R4, 0x440 ;  /* 0x0000044000047802 */ /* 0x000fce0000000f00 */
[----:B------:R-:W-:Y:S05]  /*0430*/  CALL.REL.NOINC `($__internal_3_$__cuda_sm20_div_s64) ;  /* 0x0000000000347944 */ /* 0x000fea0003c00000 */
[----:B------:R-:W-:Y:S02]  /*0440*/  IMAD.MOV.U32 R6, RZ, RZ, R0 ;  /* 0x000000ffff067224 */ /* 0x000fe400078e0000 */
[----:B------:R-:W-:-:S07]  /*0450*/  IMAD.MOV.U32 R7, RZ, RZ, R9 ;  /* 0x000000ffff077224 */ /* 0x000fce00078e0009 */
.L_x_37:
[----:B------:R-:W-:Y:S05]  /*0460*/  BSYNC.RECONVERGENT B0 ;  /* 0x0000000000007941 */ /* 0x000fea0003800200 */
.L_x_36:
[----:B------:R-:W-:Y:S01]  /*0470*/  ISETP.LT.U32.AND P0, PT, R6, 0xffff, PT ;  /* 0x0000ffff0600780c */ /* 0x000fe20003f01070 */
[----:B------:R-:W-:-:S03]  /*0480*/  IMAD.WIDE R2, R5, 0x2, R2 ;  /* 0x0000000205027825 */ /* 0x000fc600078e0202 */
[----:B------:R-:W-:-:S04]  /*0490*/  ISETP.LT.AND.EX P0, PT, R7, RZ, PT, P0 ;  /* 0x000000ff0700720c */ /* 0x000fc80003f01300 */
[----:B------:R-:W-:Y:S02]  /*04a0*/  SEL R0, R6, 0xffff, P0 ;  /* 0x0000ffff06007807 */ /* 0x000fe40000000000 */
[----:B------:R-:W-:Y:S02]  /*04b0*/  SEL R6, R7, RZ, P0 ;  /* 0x000000ff07067207 */ /* 0x000fe40000000000 */
[----:B------:R-:W-:-:S04]  /*04c0*/  ISETP.GT.U32.AND P0, PT, R0, RZ, PT ;  /* 0x000000ff0000720c */ /* 0x000fc80003f04070 */
[----:B------:R-:W-:-:S04]  /*04d0*/  ISETP.GT.AND.EX P0, PT, R6, RZ, PT, P0 ;  /* 0x000000ff0600720c */ /* 0x000fc80003f04300 */
[----:B------:R-:W-:-:S05]  /*04e0*/  SEL R5, R0, RZ, P0 ;  /* 0x000000ff00057207 */ /* 0x000fca0000000000 */
[----:B------:R-:W-:Y:S01]  /*04f0*/  STG.E.U16 desc[UR6][R2.64], R5 ;  /* 0x0000000502007986 */ /* 0x000fe2000c101506 */
[----:B------:R-:W-:Y:S05]  /*0500*/  EXIT ;  /* 0x000000000000794d */ /* 0x000fea0003800000 */
        .weak           $__internal_3_$__cuda_sm20_div_s64
        .type           $__internal_3_$__cuda_sm20_div_s64,@function
        .size           $__internal_3_$__cuda_sm20_div_s64,(.L_x_53 - $__internal_3_$__cuda_sm20_div_s64)
$__internal_3_$__cuda_sm20_div_s64:
[----:B------:R-:W-:Y:S02]  /*0510*/  IMAD.MOV.U32 R12, RZ, RZ, R0 ;  /* 0x000000ffff0c7224 */ /* 0x000fe400078e0000 */
[----:B------:R-:W-:-:S04]  /*0520*/  HFMA2 R13, -RZ, RZ, 0, 0 ;  /* 0x00000000ff0d7431 */ /* 0x000fc800000001ff */
[----:B------:R-:W0:Y:S08]  /*0530*/  I2F.U64.RP R12, R12 ;  /* 0x0000000c000c7312 */ /* 0x000e300000309000 */
[----:B0-----:R-:W0:Y:S02]  /*0540*/  MUFU.RCP R8, R12 ;  /* 0x0000000c00087308 */ /* 0x001e240000001000 */
[----:B0-----:R-:W-:-:S06]  /*0550*/  VIADD R8, R8, 0x1ffffffe ;  /* 0x1ffffffe08087836 */ /* 0x001fcc0000000000 */
[----:B------:R-:W0:Y:S02]  /*0560*/  F2I.U64.TRUNC R8, R8 ;  /* 0x0000000800087311 */ /* 0x000e24000020d800 */
[----:B0-----:R-:W-:-:S04]  /*0570*/  IMAD.WIDE.U32 R10, R8, R0, RZ ;  /* 0x00000000080a7225 */ /* 0x001fc800078e00ff */
[----:B------:R-:W-:Y:S01]  /*0580*/  IMAD R11, R9, R0, R11 ;  /* 0x00000000090b7224 */ /* 0x000fe200078e020b */
[----:B------:R-:W-:-:S05]  /*0590*/  IADD3 R15, P0, PT, RZ, -R10, RZ ;  /* 0x8000000aff0f7210 */ /* 0x000fca0007f1e0ff */
[----:B------:R-:W-:-:S04]  /*05a0*/  IMAD.HI.U32 R10, R8, R15, RZ ;  /* 0x0000000f080a7227 */ /* 0x000fc800078e00ff */
[----:B------:R-:W-:Y:S02]  /*05b0*/  IMAD.X R17, RZ, RZ, ~R11, P0 ;  /* 0x000000ffff117224 */ /* 0x000fe400000e0e0b */
[----:B------:R-:W-:Y:S02]  /*05c0*/  IMAD.MOV.U32 R11, RZ, RZ, R8 ;  /* 0x000000ffff0b7224 */ /* 0x000fe400078e0008 */
[-C--:B------:R-:W-:Y:S02]  /*05d0*/  IMAD R13, R9, R17.reuse, RZ ;  /* 0x00000011090d7224 */ /* 0x080fe400078e02ff */
[----:B------:R-:W-:-:S04]  /*05e0*/  IMAD.WIDE.U32 R10, P0, R8, R17, R10 ;  /* 0x00000011080a7225 */ /* 0x000fc8000780000a */
[----:B------:R-:W-:-:S04]  /*05f0*/  IMAD.HI.U32 R17, R9, R17, RZ ;  /* 0x0000001109117227 */ /* 0x000fc800078e00ff */
[----:B------:R-:W-:-:S05]  /*0600*/  IMAD.HI.U32 R10, P1, R9, R15, R10 ;  /* 0x0000000f090a7227 */ /* 0x000fca000782000a */
[----:B------:R-:W-:Y:S01]  /*0610*/  IADD3 R11, P2, PT, R13, R10, RZ ;  /* 0x0000000a0d0b7210 */ /* 0x000fe20007f5e0ff */
[----:B------:R-:W-:-:S04]  /*0620*/  IMAD.X R10, R17, 0x1, R9, P0 ;  /* 0x00000001110a7824 */ /* 0x000fc800000e0609 */
[----:B------:R-:W-:Y:S01]  /*0630*/  IMAD.WIDE.U32 R8, R11, R0, RZ ;  /* 0x000000000b087225 */ /* 0x000fe200078e00ff */
[----:B------:R-:W-:Y:S02]  /*0640*/  IADD3.X R13, PT, PT, RZ, RZ, R10, P2, P1 ;  /* 0x000000ffff0d7210 */ /* 0x000fe400017e240a */
[----:B------:R-:W-:Y:S02]  /*0650*/  ISETP.GE.AND P1, PT, R6, RZ, PT ;  /* 0x000000ff0600720c */ /* 0x000fe40003f26270 */
[----:B------:R-:W-:Y:S01]  /*0660*/  IADD3 R15, P0, PT, RZ, -R8, RZ ;  /* 0x80000008ff0f7210 */ /* 0x000fe20007f1e0ff */
[----:B------:R-:W-:-:S04]  /*0670*/  IMAD R8, R13, R0, R9 ;  /* 0x000000000d087224 */ /* 0x000fc800078e0209 */
[----:B------:R-:W-:-:S04]  /*0680*/  IMAD.HI.U32 R10, R11, R15, RZ ;  /* 0x0000000f0b0a7227 */ /* 0x000fc800078e00ff */
[----:B------:R-:W-:Y:S01]  /*0690*/  IMAD.X R12, RZ, RZ, ~R8, P0 ;  /* 0x000000ffff0c7224 */ /* 0x000fe200000e0e08 */
[----:B------:R-:W-:-:S03]  /*06a0*/  IADD3 R8, P4, PT, RZ, -R7, RZ ;  /* 0x80000007ff087210 */ /* 0x000fc60007f9e0ff */
[----:B------:R-:W-:Y:S01]  /*06b0*/  IMAD.WIDE.U32 R10, P0, R11, R12, R10 ;  /* 0x0000000c0b0a7225 */ /* 0x000fe2000780000a */
[----:B------:R-:W-:Y:S02]  /*06c0*/  SEL R7, R8, R7, !P1 ;  /* 0x0000000708077207 */ /* 0x000fe40004800000 */
[----:B------:R-:W-:Y:S01]  /*06d0*/  IADD3.X R17, PT, PT, RZ, ~R6, RZ, P4, !PT ;  /* 0x80000006ff117210 */ /* 0x000fe200027fe4ff */
[C---:B------:R-:W-:Y:S02]  /*06e0*/  IMAD R9, R13.reuse, R12, RZ ;  /* 0x0000000c0d097224 */ /* 0x040fe400078e02ff */
[----:B------:R-:W-:Y:S01]  /*06f0*/  IMAD.HI.U32 R10, P2, R13, R15, R10 ;  /* 0x0000000f0d0a7227 */ /* 0x000fe2000784000a */
[----:B------:R-:W-:-:S03]  /*0700*/  SEL R17, R17, R6, !P1 ;  /* 0x0000000611117207 */ /* 0x000fc60004800000 */
[----:B------:R-:W-:Y:S01]  /*0710*/  IMAD.HI.U32 R12, R13, R12, RZ ;  /* 0x0000000c0d0c7227 */ /* 0x000fe200078e00ff */
[----:B------:R-:W-:-:S03]  /*0720*/  IADD3 R10, P3, PT, R9, R10, RZ ;  /* 0x0000000a090a7210 */ /* 0x000fc60007f7e0ff */
[----:B------:R-:W-:Y:S02]  /*0730*/  IMAD.X R13, R12, 0x1, R13, P0 ;  /* 0x000000010c0d7824 */ /* 0x000fe400000e060d */
        /* <DEDUP_REMOVED lines=11> */
[----:B------:R-:W-:-:S03]  /*07f0*/  IADD3 R15, P0, PT, -R8, R7, RZ ;  /* 0x00000007080f7210 */ /* 0x000fc60007f1e1ff */
[----:B------:R-:W-:Y:S01]  /*0800*/  IMAD R6, R13, R0, R9 ;  /* 0x000000000d067224 */ /* 0x000fe200078e0209 */
[----:B------:R-:W-:-:S03]  /*0810*/  IADD3 R7, P2, PT, -R0, R15, RZ ;  /* 0x0000000f00077210 */ /* 0x000fc60007f5e1ff */
[----:B------:R-:W-:Y:S01]  /*0820*/  IMAD.X R10, R17, 0x1, ~R6, P0 ;  /* 0x00000001110a7824 */ /* 0x000fe200000e0e06 */
[----:B------:R-:W-:Y:S02]  /*0830*/  ISETP.GE.U32.AND P0, PT, R15, R0, PT ;  /* 0x000000000f00720c */ /* 0x000fe40003f06070 */
[----:B------:R-:W-:Y:S02]  /*0840*/  IADD3 R6, P3, PT, R11, 0x1, RZ ;  /* 0x000000010b067810 */ /* 0x000fe40007f7e0ff */
[C---:B------:R-:W-:Y:S02]  /*0850*/  ISETP.GE.U32.AND.EX P0, PT, R10.reuse, RZ, PT, P0 ;  /* 0x000000ff0a00720c */ /* 0x040fe40003f06100 */
[----:B------:R-:W-:Y:S02]  /*0860*/  IADD3.X R9, PT, PT, R10, -0x1, RZ, P2, !PT ;  /* 0xffffffff0a097810 */ /* 0x000fe400017fe4ff */
[----:B------:R-:W-:Y:S02]  /*0870*/  SEL R7, R7, R15, P0 ;  /* 0x0000000f07077207 */ /* 0x000fe40000000000 */
[----:B------:R-:W-:-:S02]  /*0880*/  IADD3.X R8, PT, PT, RZ, R13, RZ, P3, !PT ;  /* 0x0000000dff087210 */ /* 0x000fc40001ffe4ff */
[----:B------:R-:W-:Y:S02]  /*0890*/  SEL R11, R6, R11, P0 ;  /* 0x0000000b060b7207 */ /* 0x000fe40000000000 */
[----:B------:R-:W-:Y:S02]  /*08a0*/  SEL R9, R9, R10, P0 ;  /* 0x0000000a09097207 */ /* 0x000fe40000000000 */
[----:B------:R-:W-:Y:S02]  /*08b0*/  ISETP.GE.U32.AND P2, PT, R7, R0, PT ;  /* 0x000000000700720c */ /* 0x000fe40003f46070 */
[----:B------:R-:W-:Y:S02]  /*08c0*/  SEL R8, R8, R13, P0 ;  /* 0x0000000d08087207 */ /* 0x000fe40000000000 */
[----:B------:R-:W-:Y:S02]  /*08d0*/  IADD3 R6, P3, PT, R11, 0x1, RZ ;  /* 0x000000010b067810 */ /* 0x000fe40007f7e0ff */
[----:B------:R-:W-:-:S03]  /*08e0*/  ISETP.GE.U32.AND.EX P0, PT, R9, RZ, PT, P2 ;  /* 0x000000ff0900720c */ /* 0x000fc60003f06120 */
[----:B------:R-:W-:Y:S01]  /*08f0*/  IMAD.X R9, RZ, RZ, R8, P3 ;  /* 0x000000ffff097224 */ /* 0x000fe200018e0608 */
[----:B------:R-:W-:-:S04]  /*0900*/  SEL R6, R6, R11, P0 ;  /* 0x0000000b06067207 */ /* 0x000fc80000000000 */
[----:B------:R-:W-:Y:S02]  /*0910*/  SEL R9, R9, R8, P0 ;  /* 0x0000000809097207 */ /* 0x000fe40000000000 */
[-C--:B------:R-:W-:Y:S02]  /*0920*/  IADD3 R7, P2, PT, RZ, -R6.reuse, RZ ;  /* 0x80000006ff077210 */ /* 0x080fe40007f5e0ff */
[----:B------:R-:W-:Y:S02]  /*0930*/  ISETP.NE.U32.AND P0, PT, R0, RZ, PT ;  /* 0x000000ff0000720c */ /* 0x000fe40003f05070 */
[----:B------:R-:W-:Y:S01]  /*0940*/  SEL R0, R7, R6, !P1 ;  /* 0x0000000607007207 */ /* 0x000fe20004800000 */
[----:B------:R-:W-:Y:S01]  /*0950*/  IMAD.X R8, RZ, RZ, ~R9, P2 ;  /* 0x000000ffff087224 */ /* 0x000fe200010e0e09 */
[----:B------:R-:W-:Y:S01]  /*0960*/  ISETP.NE.AND.EX P0, PT, RZ, RZ, PT, P0 ;  /* 0x000000ffff00720c */ /* 0x000fe20003f05300 */
[----:B------:R-:W-:Y:S02]  /*0970*/  IMAD.MOV.U32 R6, RZ, RZ, R4 ;  /* 0x000000ffff067224 */ /* 0x000fe400078e0004 */
[----:B------:R-:W-:Y:S01]  /*0980*/  IMAD.MOV.U32 R7, RZ, RZ, 0x0 ;  /* 0x00000000ff077424 */ /* 0x000fe200078e00ff */
[----:B------:R-:W-:-:S02]  /*0990*/  SEL R9, R8, R9, !P1 ;  /* 0x0000000908097207 */ /* 0x000fc40004800000 */
[----:B------:R-:W-:Y:S02]  /*09a0*/  SEL R0, R0, 0xffffffff, P0 ;  /* 0xffffffff00007807 */ /* 0x000fe40000000000 */
[----:B------:R-:W-:Y:S01]  /*09b0*/  SEL R9, R9, 0xffffffff, P0 ;  /* 0xffffffff09097807 */ /* 0x000fe20000000000 */
[----:B------:R-:W-:Y:S06]  /*09c0*/  RET.REL.NODEC R6 `(_Z25nppiDiv_16u_C1RSfs_kernelPKtiS0_iPtiiii) ;  /* 0xfffffff4068c7950 */ /* 0x000fec0003c3ffff */
.L_x_39:
        /* <DEDUP_REMOVED lines=11> */
.L_x_53:


//--------------------- .text._Z24nppiDiv_8u_C3RSfs_kernelPKhiS0_iPhiiii --------------------------
	.section	.text._Z24nppiDiv_8u_C3RSfs_kernelPKhiS0_iPhiiii,"ax",@progbits
	.align	128
        .global         _Z24nppiDiv_8u_C3RSfs_kernelPKhiS0_iPhiiii
        .type           _Z24nppiDiv_8u_C3RSfs_kernelPKhiS0_iPhiiii,@function
        .size           _Z24nppiDiv_8u_C3RSfs_kernelPKhiS0_iPhiiii,(.L_x_58 - _Z24nppiDiv_8u_C3RSfs_kernelPKhiS0_iPhiiii)
        .other          _Z24nppiDiv_8u_C3RSfs_kernelPKhiS0_iPhiiii,@"STO_CUDA_ENTRY STV_DEFAULT"
_Z24nppiDiv_8u_C3RSfs_kernelPKhiS0_iPhiiii:
.text._Z24nppiDiv_8u_C3RSfs_kernelPKhiS0_iPhiiii:
        /* <DEDUP_REMOVED lines=16> */
[----:B------:R-:W1:Y:S04]  /*0100*/  LDCU.64 UR8, c[0x0][0x380] ;  /* 0x00007000ff0877ac */ /* 0x000e680008000a00 */
[----:B------:R-:W-:Y:S01]  /*0110*/  SHF.R.S32.HI R0, RZ, 0x1f, R6 ;  /* 0x0000001fff007819 */ /* 0x000fe20000011406 */
[----:B------:R-:W2:Y:S01]  /*0120*/  LDCU.64 UR6, c[0x0][0x358] ;  /* 0x00006b00ff0677ac */ /* 0x000ea20008000a00 */
[----:B------:R-:W3:Y:S01]  /*0130*/  LDCU UR5, c[0x0][0x398] ;  /* 0x00007300ff0577ac */ /* 0x000ee20008000800 */
[----:B------:R-:W4:Y:S01]  /*0140*/  LDCU.64 UR10, c[0x0][0x390] ;  /* 0x00007200ff0a77ac */ /* 0x000f220008000a00 */
[----:B0-----:R-:W-:Y:S01]  /*0150*/  IMAD R3, R9, UR4, RZ ;  /* 0x0000000409037c24 */ /* 0x001fe2000f8e02ff */
[----:B------:R-:W0:Y:S04]  /*0160*/  LDCU UR4, c[0x0][0x3b4] ;  /* 0x00007680ff0477ac */ /* 0x000e280008000800 */
[----:B------:R-:W-:-:S02]  /*0170*/  SHF.R.S32.HI R5, RZ, 0x1f, R3 ;  /* 0x0000001fff057819 */ /* 0x000fc40000011403 */
[----:B-1----:R-:W-:Y:S01]  /*0180*/  IADD3 R2, P0, P1, R6, UR8, R3 ;  /* 0x0000000806027c10 */ /* 0x002fe2000f91e003 */
[----:B------:R-:W1:Y:S03]  /*0190*/  LDCU UR8, c[0x0][0x3a8] ;  /* 0x00007500ff0877ac */ /* 0x000e660008000800 */
[----:B------:R-:W-:-:S05]  /*01a0*/  IADD3.X R3, PT, PT, R0, UR9, R5, P0, P1 ;  /* 0x0000000900037c10 */ /* 0x000fca00087e2405 */
[----:B--2---:R-:W2:Y:S01]  /*01b0*/  LDG.E.U8 R7, desc[UR6][R2.64] ;  /* 0x0000000602077981 */ /* 0x004ea2000c1e1100 */
[C---:B---3--:R-:W-:Y:S01]  /*01c0*/  IMAD R5, R9.reuse, UR5, RZ ;  /* 0x0000000509057c24 */ /* 0x048fe2000f8e02ff */
[----:B------:R-:W-:Y:S01]  /*01d0*/  BSSY.RECONVERGENT B0, `(.L_x_40) ;  /* 0x0000026000007945 */ /* 0x000fe20003800200 */
[----:B------:R-:W-:Y:S01]  /*01e0*/  IMAD.MOV.U32 R8, RZ, RZ, 0xff ;  /* 0x000000ffff087424 */ /* 0x000fe200078e00ff */
[----:B0-----:R-:W-:Y:S02]  /*01f0*/  UISETP.LT.AND UP0, UPT, URZ, UR4, UPT ;  /* 0x00000004ff00728c */ /* 0x001fe4000bf01270 */
[--C-:B------:R-:W-:Y:S02]  /*0200*/  SHF.R.S32.HI R11, RZ, 0x1f, R5.reuse ;  /* 0x0000001fff0b7819 */ /* 0x100fe40000011405 */
[----:B----4-:R-:W-:Y:S01]  /*0210*/  IADD3 R4, P1, P2, R6, UR10, R5 ;  /* 0x0000000a06047c10 */ /* 0x010fe2000fa3e005 */
[----:B------:R-:W-:Y:S01]  /*0220*/  USEL UR4, URZ, UR4, !UP0 ;  /* 0x00000004ff047287 */ /* 0x000fe2000c000000 */
[----:B-1----:R-:W-:-:S02]  /*0230*/  IMAD R9, R9, UR8, RZ ;  /* 0x0000000809097c24 */ /* 0x002fc4000f8e02ff */
[----:B------:R-:W-:Y:S02]  /*0240*/  IADD3.X R5, PT, PT, R0, UR11, R11, P1, P2 ;  /* 0x0000000b00057c10 */ /* 0x000fe40008fe440b */
[----:B--2---:R-:W-:-:S13]  /*0250*/  ISETP.NE.AND P0, PT, R7, RZ, PT ;  /* 0x000000ff0700720c */ /* 0x004fda0003f05270 */
[----:B------:R-:W-:Y:S05]  /*0260*/  @!P0 BRA `(.L_x_41) ;  /* 0x0000000000708947 */ /* 0x000fea0003800000 */
[----:B------:R-:W2:Y:S01]  /*0270*/  LDG.E.U8 R8, desc[UR6][R4.64] ;  /* 0x0000000604087981 */ /* 0x000ea2000c1e1100 */
[-C--:B------:R-:W-:Y:S02]  /*0280*/  IABS R13, R7.reuse ;  /* 0x00000007000d7213 */ /* 0x080fe40000000000 */
[----:B------:R-:W-:Y:S02]  /*0290*/  IABS R16, R7 ;  /* 0x0000000700107213 */ /* 0x000fe40000000000 */
[----:B------:R-:W0:Y:S03]  /*02a0*/  I2F.RP R12, R13 ;  /* 0x0000000d000c7306 */ /* 0x000e260000209400 */
[----:B------:R-:W-:-:S05]  /*02b0*/  IMAD.MOV R16, RZ, RZ, -R16 ;  /* 0x000000ffff107224 */ /* 0x000fca00078e0a10 */
[----:B0-----:R-:W0:Y:S02]  /*02c0*/  MUFU.RCP R12, R12 ;  /* 0x0000000c000c7308 */ /* 0x001e240000001000 */
[----:B0-----:R-:W-:-:S06]  /*02d0*/  VIADD R10, R12, 0xffffffe ;  /* 0x0ffffffe0c0a7836 */ /* 0x001fcc0000000000 */
[----:B------:R0:W1:Y:S02]  /*02e0*/  F2I.FTZ.U32.TRUNC.NTZ R11, R10 ;  /* 0x0000000a000b7305 */ /* 0x000064000021f000 */
[----:B0-----:R-:W-:Y:S02]  /*02f0*/  IMAD.MOV.U32 R10, RZ, RZ, RZ ;  /* 0x000000ffff0a7224 */ /* 0x001fe400078e00ff */
[----:B-1----:R-:W-:-:S04]  /*0300*/  IMAD.MOV R14, RZ, RZ, -R11 ;  /* 0x000000ffff0e7224 */ /* 0x002fc800078e0a0b */
[----:B------:R-:W-:-:S04]  /*0310*/  IMAD R15, R14, R13, RZ ;  /* 0x0000000d0e0f7224 */ /* 0x000fc800078e02ff */
[----:B------:R-:W-:-:S04]  /*0320*/  IMAD.HI.U32 R11, R11, R15, R10 ;  /* 0x0000000f0b0b7227 */ /* 0x000fc800078e000a */
[----:B------:R-:W-:Y:S01]  /*0330*/  IMAD.MOV.U32 R10, RZ, RZ, R16 ;  /* 0x000000ffff0a7224 */ /* 0x000fe200078e0010 */
[----:B--2---:R-:W-:-:S04]  /*0340*/  SHF.L.U32 R8, R8, UR4, RZ ;  /* 0x0000000408087c19 */ /* 0x004fc800080006ff */
[----:B------:R-:W-:Y:S02]  /*0350*/  IABS R12, R8 ;  /* 0x00000008000c7213 */ /* 0x000fe40000000000 */
[----:B------:R-:W-:-:S03]  /*0360*/  LOP3.LUT R8, R8, R7, RZ, 0x3c, !PT ;  /* 0x0000000708087212 */ /* 0x000fc600078e3cff */
[----:B------:R-:W-:Y:S01]  /*0370*/  IMAD.HI.U32 R11, R11, R12, RZ ;  /* 0x0000000c0b0b7227 */ /* 0x000fe200078e00ff */
[----:B------:R-:W-:-:S03]  /*0380*/  ISETP.GE.AND P1, PT, R8, RZ, PT ;  /* 0x000000ff0800720c */ /* 0x000fc60003f26270 */
[----:B------:R-:W-:-:S05]  /*0390*/  IMAD R10, R11, R10, R12 ;  /* 0x0000000a0b0a7224 */ /* 0x000fca00078e020c */
[----:B------:R-:W-:-:S13]  /*03a0*/  ISETP.GT.U32.AND P2, PT, R13, R10, PT ;  /* 0x0000000a0d00720c */ /* 0x000fda0003f44070 */
[----:B------:R-:W-:Y:S02]  /*03b0*/  @!P2 IMAD.IADD R10, R10, 0x1, -R13 ;  /* 0x000000010a0aa824 */ /* 0x000fe400078e0a0d */
[----:B------:R-:W-:Y:S01]  /*03c0*/  @!P2 VIADD R11, R11, 0x1 ;  /* 0x000000010b0ba836 */ /* 0x000fe20000000000 */
[----:B------:R-:W-:Y:S02]  /*03d0*/  ISETP.NE.AND P2, PT, R7, RZ, PT ;  /* 0x000000ff0700720c */ /* 0x000fe40003f45270 */
[----:B------:R-:W-:-:S13]  /*03e0*/  ISETP.GE.U32.AND P0, PT, R10, R13, PT ;  /* 0x0000000d0a00720c */ /* 0x000fda0003f06070 */
[----:B------:R-:W-:-:S04]  /*03f0*/  @P0 VIADD R11, R11, 0x1 ;  /* 0x000000010b0b0836 */ /* 0x000fc80000000000 */
[----:B------:R-:W-:-:S04]  /*0400*/  IMAD.MOV.U32 R8, RZ, RZ, R11 ;  /* 0x000000ffff087224 */ /* 0x000fc800078e000b */
[----:B------:R-:W-:Y:S01]  /*0410*/  @!P1 IMAD.MOV R8, RZ, RZ, -R8 ;  /* 0x000000ffff089224 */ /* 0x000fe200078e0a08 */
[----:B------:R-:W-:-:S07]  /*0420*/  @!P2 LOP3.LUT R8, RZ, R7, RZ, 0x33, !PT ;  /* 0x00000007ff08a212 */ /* 0x000fce00078e33ff */
.L_x_41:
[----:B------:R-:W-:Y:S05]  /*0430*/  BSYNC.RECONVERGENT B0 ;  /* 0x0000000000007941 */ /* 0x000fea0003800200 */
.L_x_40:
[----:B------:R-:W0:Y:S01]  /*0440*/  LDCU.64 UR8, c[0x0][0x3a0] ;  /* 0x00007400ff0877ac */ /* 0x000e220008000a00 */
[--C-:B------:R-:W-:Y:S02]  /*0450*/  SHF.R.S32.HI R7, RZ, 0x1f, R9.reuse ;  /* 0x0000001fff077819 */ /* 0x100fe40000011409 */
[----:B0-----:R-:W-:Y:S02]  /*0460*/  IADD3 R6, P0, P1, R6, UR8, R9 ;  /* 0x0000000806067c10 */ /* 0x001fe4000f91e009 */
[----:B------:R-:W-:Y:S02]  /*0470*/  VIMNMX.RELU R9, PT, PT, R8, 0xff, PT ;  /* 0x000000ff08097848 */ /* 0x000fe40003fe1100 */
[----:B------:R-:W-:-:S05]  /*0480*/  IADD3.X R7, PT, PT, R0, UR9, R7, P0, P1 ;  /* 0x0000000900077c10 */ /* 0x000fca00087e2407 */
[----:B------:R0:W-:Y:S04]  /*0490*/  STG.E.U8 desc[UR6][R6.64], R9 ;  /* 0x0000000906007986 */ /* 0x0001e8000c101106 */
[----:B------:R-:W2:Y:S01]  /*04a0*/  LDG.E.U8 R0, desc[UR6][R2.64+0x1] ;  /* 0x0000010602007981 */ /* 0x000ea2000c1e1100 */
[----:B------:R-:W-:Y:S01]  /*04b0*/  BSSY.RECONVERGENT B0, `(.L_x_42) ;  /* 0x0000020000007945 */ /* 0x000fe20003800200 */
[----:B------:R-:W-:Y:S01]  /*04c0*/  HFMA2 R8, -RZ, RZ, 0, 1.5199184417724609375e-05 ;  /* 0x000000ffff087431 */ /* 0x000fe200000001ff */
[----:B--2---:R-:W-:-:S13]  /*04d0*/  ISETP.NE.AND P0, PT, R0, RZ, PT ;  /* 0x000000ff0000720c */ /* 0x004fda0003f05270 */
[----:B0-----:R-:W-:Y:S05]  /*04e0*/  @!P0 BRA `(.L_x_43) ;  /* 0x0000000000708947 */ /* 0x001fea0003800000 */
[----:B------:R-:W2:Y:S01]  /*04f0*/  LDG.E.U8 R8, desc[UR6][R4.64+0x1] ;  /* 0x0000010604087981 */ /* 0x000ea2000c1e1100 */
[----:B------:R-:W-:-:S04]  /*0500*/  IABS R12, R0 ;  /* 0x00000000000c7213 */ /* 0x000fc80000000000 */
[----:B------:R-:W0:Y:S08]  /*0510*/  I2F.RP R10, R12 ;  /* 0x0000000c000a7306 */ /* 0x000e300000209400 */
[----:B0-----:R-:W0:Y:S02]  /*0520*/  MUFU.RCP R10, R10 ;  /* 0x0000000a000a7308 */ /* 0x001e240000001000 */
[----:B0-----:R-:W-:-:S06]  /*0530*/  VIADD R9, R10, 0xffffffe ;  /* 0x0ffffffe0a097836 */ /* 0x001fcc0000000000 */
[----:B------:R-:W0:Y:S02]  /*0540*/  F2I.FTZ.U32.TRUNC.NTZ R9, R9 ;  /* 0x0000000900097305 */ /* 0x000e24000021f000 */
[----:B0-----:R-:W-:-:S04]  /*0550*/  IMAD.MOV R13, RZ, RZ, -R9 ;  /* 0x000000ffff0d7224 */ /* 0x001fc800078e0a09 */
[----:B------:R-:W-:Y:S01]  /*0560*/  IMAD R13, R13, R12, RZ ;  /* 0x0000000c0d0d7224 */ /* 0x000fe200078e02ff */
[----:B--2---:R-:W-:Y:S02]  /*0570*/  SHF.L.U32 R11, R8, UR4, RZ ;  /* 0x00000004080b7c19 */ /* 0x004fe400080006ff */
[-C--:B------:R-:W-:Y:S02]  /*0580*/  IABS R8, R0.reuse ;  /* 0x0000000000087213 */ /* 0x080fe40000000000 */
[----:B------:R-:W-:Y:S02]  /*0590*/  IABS R14, R11 ;  /* 0x0000000b000e7213 */ /* 0x000fe40000000000 */
[----:B------:R-:W-:Y:S01]  /*05a0*/  LOP3.LUT R11, R11, R0, RZ, 0x3c, !PT ;  /* 0x000000000b0b7212 */ /* 0x000fe200078e3cff */
[----:B------:R-:W-:Y:S02]  /*05b0*/  IMAD.MOV R15, RZ, RZ, -R8 ;  /* 0x000000ffff0f7224 */ /* 0x000fe400078e0a08 */
[----:B------:R-:W-:Y:S01]  /*05c0*/  IMAD.MOV.U32 R8, RZ, RZ, RZ ;  /* 0x000000ffff087224 */ /* 0x000fe200078e00ff */
[----:B------:R-:W-:-:S03]  /*05d0*/  ISETP.GE.AND P1, PT, R11, RZ, PT ;  /* 0x000000ff0b00720c */ /* 0x000fc60003f26270 */
[----:B------:R-:W-:-:S04]  /*05e0*/  IMAD.HI.U32 R8, R9, R13, R8 ;  /* 0x0000000d09087227 */ /* 0x000fc800078e0008 */
[----:B------:R-:W-:Y:S02]  /*05f0*/  IMAD.MOV.U32 R13, RZ, RZ, R14 ;  /* 0x000000ffff0d7224 */ /* 0x000fe400078e000e */
[----:B------:R-:W-:Y:S02]  /*0600*/  IMAD.MOV.U32 R9, RZ, RZ, R15 ;  /* 0x000000ffff097224 */ /* 0x000fe400078e000f */
[----:B------:R-:W-:-:S04]  /*0610*/  IMAD.HI.U32 R8, R8, R13, RZ ;  /* 0x0000000d08087227 */ /* 0x000fc800078e00ff */
[----:B------:R-:W-:-:S05]  /*0620*/  IMAD R9, R8, R9, R13 ;  /* 0x0000000908097224 */ /* 0x000fca00078e020d */
[----:B------:R-:W-:-:S13]  /*0630*/  ISETP.GT.U32.AND P2, PT, R12, R9, PT ;  /* 0x000000090c00720c */ /* 0x000fda0003f44070 */
[----:B------:R-:W-:Y:S01]  /*0640*/  @!P2 IMAD.IADD R9, R9, 0x1, -R12 ;  /* 0x000000010909a824 */ /* 0x000fe200078e0a0c */
[----:B------:R-:W-:Y:S02]  /*0650*/  @!P2 IADD3 R8, PT, PT, R8, 0x1, RZ ;  /* 0x000000010808a810 */ /* 0x000fe40007ffe0ff */
[----:B------:R-:W-:Y:S02]  /*0660*/  ISETP.NE.AND P2, PT, R0, RZ, PT ;  /* 0x000000ff0000720c */ /* 0x000fe40003f45270 */
[----:B------:R-:W-:-:S13]  /*0670*/  ISETP.GE.U32.AND P0, PT, R9, R12, PT ;  /* 0x0000000c0900720c */ /* 0x000fda0003f06070 */
[----:B------:R-:W-:-:S04]  /*0680*/  @P0 VIADD R8, R8, 0x1 ;  /* 0x0000000108080836 */ /* 0x000fc80000000000 */
[----:B------:R-:W-:Y:S01]  /*0690*/  @!P1 IMAD.MOV R8, RZ, RZ, -R8 ;  /* 0x000000ffff089224 */ /* 0x000fe200078e0a08 */
[----:B------:R-:W-:-:S07]  /*06a0*/  @!P2 LOP3.LUT R8, RZ, R0, RZ, 0x33, !PT ;  /* 0x00000000ff08a212 */ /* 0x000fce00078e33ff */
.L_x_43:
[----:B------:R-:W-:Y:S05]  /*06b0*/  BSYNC.RECONVERGENT B0 ;  /* 0x0000000000007941 */ /* 0x000fea0003800200 */
.L_x_42:
[----:B------:R-:W-:-:S05]  /*06c0*/  VIMNMX.RELU R9, PT, PT, R8, 0xff, PT ;  /* 0x000000ff08097848 */ /* 0x000fca0003fe1100 */
[----:B------:R0:W-:Y:S04]  /*06d0*/  STG.E.U8 desc[UR6][R6.64+0x1], R9 ;  /* 0x0000010906007986 */ /* 0x0001e8000c101106 */
[----:B------:R-:W2:Y:S01]  /*06e0*/  LDG.E.U8 R0, desc[UR6][R2.64+0x2] ;  /* 0x0000020602007981 */ /* 0x000ea2000c1e1100 */
[----:B------:R-:W-:Y:S01]  /*06f0*/  BSSY.RECONVERGENT B0, `(.L_x_44) ;  /* 0x0000020000007945 */ /* 0x000fe20003800200 */
[----:B------:R-:W-:Y:S01]  /*0700*/  IMAD.MOV.U32 R8, RZ, RZ, 0xff ;  /* 0x000000ffff087424 */ /* 0x000fe200078e00ff */
[----:B--2---:R-:W-:-:S13]  /*0710*/  ISETP.NE.AND P0, PT, R0, RZ, PT ;  /* 0x000000ff0000720c */ /* 0x004fda0003f05270 */
[----:B0-----:R-:W-:Y:S05]  /*0720*/  @!P0 BRA `(.L_x_45) ;  /* 0x0000000000708947 */ /* 0x001fea0003800000 */
[----:B------:R0:W2:Y:S01]  /*0730*/  LDG.E.U8 R4, desc[UR6][R4.64+0x2] ;  /* 0x0000020604047981 */ /* 0x0000a2000c1e1100 */
[-C--:B------:R-:W-:Y:S02]  /*0740*/  IABS R11, R0.reuse ;  /* 0x00000000000b7213 */ /* 0x080fe40000000000 */
[----:B------:R-:W-:Y:S02]  /*0750*/  IABS R12, R0 ;  /* 0x00000000000c7213 */ /* 0x000fe40000000000 */
[----:B------:R-:W1:Y:S03]  /*0760*/  I2F.RP R8, R11 ;  /* 0x0000000b00087306 */ /* 0x000e660000209400 */
[----:B------:R-:W-:-:S05]  /*0770*/  IMAD.MOV R12, RZ, RZ, -R12 ;  /* 0x000000ffff0c7224 */ /* 0x000fca00078e0a0c */
[----:B-1----:R-:W1:Y:S02]  /*0780*/  MUFU.RCP R8, R8 ;  /* 0x0000000800087308 */ /* 0x002e640000001000 */
[----:B-1----:R-:W-:-:S06]  /*0790*/  VIADD R2, R8, 0xffffffe ;  /* 0x0ffffffe08027836 */ /* 0x002fcc0000000000 */
[----:B------:R1:W3:Y:S02]  /*07a0*/  F2I.FTZ.U32.TRUNC.NTZ R3, R2 ;  /* 0x0000000200037305 */ /* 0x0002e4000021f000 */
[----:B-1----:R-:W-:Y:S02]  /*07b0*/  IMAD.MOV.U32 R2, RZ, RZ, RZ ;  /* 0x000000ffff027224 */ /* 0x002fe400078e00ff */
[----:B---3--:R-:W-:-:S04]  /*07c0*/  IMAD.MOV R10, RZ, RZ, -R3 ;  /* 0x000000ffff0a7224 */ /* 0x008fc800078e0a03 */
[----:B0-----:R-:W-:-:S04]  /*07d0*/  IMAD R5, R10, R11, RZ ;  /* 0x0000000b0a057224 */ /* 0x001fc800078e02ff */
[----:B------:R-:W-:Y:S01]  /*07e0*/  IMAD.HI.U32 R3, R3, R5, R2 ;  /* 0x0000000503037227 */ /* 0x000fe200078e0002 */
[----:B------:R-:W-:Y:S02]  /*07f0*/  MOV R2, R12 ;  /* 0x0000000c00027202 */ /* 0x000fe40000000f00 */
        /* <DEDUP_REMOVED lines=12> */
[----:B------:R-:W-:Y:S01]  /*08c0*/  @!P1 IMAD.MOV R3, RZ, RZ, -R3 ;  /* 0x000000ffff039224 */ /* 0x000fe200078e0a03 */
[----:B------:R-:W-:-:S05]  /*08d0*/  @!P2 LOP3.LUT R3, RZ, R0, RZ, 0x33, !PT ;  /* 0x00000000ff03a212 */ /* 0x000fca00078e33ff */
[----:B------:R-:W-:-:S07]  /*08e0*/  IMAD.MOV.U32 R8, RZ, RZ, R3 ;  /* 0x000000ffff087224 */ /* 0x000fce00078e0003 */
.L_x_45:
[----:B------:R-:W-:Y:S05]  /*08f0*/  BSYNC.RECONVERGENT B0 ;  /* 0x0000000000007941 */ /* 0x000fea0003800200 */
.L_x_44:
[----:B------:R-:W-:-:S05]  /*0900*/  VIMNMX.RELU R3, PT, PT, R8, 0xff, PT ;  /* 0x000000ff08037848 */ /* 0x000fca0003fe1100 */
[----:B------:R-:W-:Y:S01]  /*0910*/  STG.E.U8 desc[UR6][R6.64+0x2], R3 ;  /* 0x0000020306007986 */ /* 0x000fe2000c101106 */
[----:B------:R-:W-:Y:S05]  /*0920*/  EXIT ;  /* 0x000000000000794d */ /* 0x000fea0003800000 */
.L_x_46:
        /* <DEDUP_REMOVED lines=13> */
.L_x_58:


//--------------------- .text._Z24nppiDiv_8u_C1RSfs_kernelPKhiS0_iPhiiii --------------------------
	.section	.text._Z24nppiDiv_8u_C1RSfs_kernelPKhiS0_iPhiiii,"ax",@progbits
	.align	128
        .global         _Z24nppiDiv_8u_C1RSfs_kernelPKhiS0_iPhiiii
        .type           _Z24nppiDiv_8u_C1RSfs_kernelPKhiS0_iPhiiii,@function
        .size           _Z24nppiDiv_8u_C1RSfs_kernelPKhiS0_iPhiiii,(.L_x_59 - _Z24nppiDiv_8u_C1RSfs_kernelPKhiS0_iPhiiii)
        .other          _Z24nppiDiv_8u_C1RSfs_kernelPKhiS0_iPhiiii,@"STO_CUDA_ENTRY STV_DEFAULT"
_Z24nppiDiv_8u_C1RSfs_kernelPKhiS0_iPhiiii:
.text._Z24nppiDiv_8u_C1RSfs_kernelPKhiS0_iPhiiii:
        /* <DEDUP_REMOVED lines=15> */
[----:B------:R-:W-:Y:S01]  /*00f0*/  SHF.R.S32.HI R0, RZ, 0x1f, R2 ;  /* 0x0000001fff007819 */ /* 0x000fe20000011402 */
[----:B------:R-:W1:Y:S01]  /*0100*/  LDCU.64 UR8, c[0x0][0x380] ;  /* 0x00007000ff0877ac */ /* 0x000e620008000a00 */
[----:B------:R-:W2:Y:S01]  /*0110*/  LDCU.64 UR6, c[0x0][0x358] ;  /* 0x00006b00ff0677ac */ /* 0x000ea20008000a00 */
[----:B------:R-:W3:Y:S01]  /*0120*/  LDCU UR5, c[0x0][0x3a8] ;  /* 0x00007500ff0577ac */ /* 0x000ee20008000800 */
[----:B0-----:R-:W-:Y:S01]  /*0130*/  IMAD R7, R5, UR4, RZ ;  /* 0x0000000405077c24 */ /* 0x001fe2000f8e02ff */
[----:B------:R-:W0:Y:S04]  /*0140*/  LDCU UR4, c[0x0][0x398] ;  /* 0x00007300ff0477ac */ /* 0x000e280008000800 */
[----:B------:R-:W-:-:S02]  /*0150*/  SHF.R.S32.HI R3, RZ, 0x1f, R7 ;  /* 0x0000001fff037819 */ /* 0x000fc40000011407 */
[----:B-1----:R-:W-:-:S04]  /*0160*/  IADD3 R6, P0, P1, R7, UR8, R2 ;  /* 0x0000000807067c10 */ /* 0x002fc8000f91e002 */
[----:B------:R-:W-:Y:S01]  /*0170*/  IADD3.X R7, PT, PT, R3, UR9, R0, P0, P1 ;  /* 0x0000000903077c10 */ /* 0x000fe200087e2400 */
[----:B------:R-:W1:Y:S04]  /*0180*/  LDCU.64 UR8, c[0x0][0x390] ;  /* 0x00007200ff0877ac */ /* 0x000e680008000a00 */
[----:B--2---:R-:W2:Y:S01]  /*0190*/  LDG.E.U8 R3, desc[UR6][R6.64] ;  /* 0x0000000606037981 */ /* 0x004ea2000c1e1100 */
[----:B------:R-:W-:Y:S01]  /*01a0*/  BSSY.RECONVERGENT B0, `(.L_x_47) ;  /* 0x0000029000007945 */ /* 0x000fe20003800200 */
[----:B------:R-:W-:Y:S02]  /*01b0*/  IMAD.MOV.U32 R4, RZ, RZ, 0xff ;  /* 0x000000ffff047424 */ /* 0x000fe400078e00ff */
[C---:B0-----:R-:W-:Y:S02]  /*01c0*/  IMAD R9, R5.reuse, UR4, RZ ;  /* 0x0000000405097c24 */ /* 0x041fe4000f8e02ff */
[----:B---3--:R-:W-:-:S03]  /*01d0*/  IMAD R5, R5, UR5, RZ ;  /* 0x0000000505057c24 */ /* 0x008fc6000f8e02ff */
[----:B------:R-:W-:Y:S02]  /*01e0*/  SHF.R.S32.HI R11, RZ, 0x1f, R9 ;  /* 0x0000001fff0b7819 */ /* 0x000fe40000011409 */
[----:B-1----:R-:W-:-:S04]  /*01f0*/  IADD3 R8, P1, P2, R9, UR8, R2 ;  /* 0x0000000809087c10 */ /* 0x002fc8000fa3e002 */
[----:B------:R-:W-:Y:S02]  /*0200*/  IADD3.X R9, PT, PT, R11, UR9, R0, P1, P2 ;  /* 0x000000090b097c10 */ /* 0x000fe40008fe4400 */
[----:B--2---:R-:W-:-:S13]  /*0210*/  ISETP.NE.AND P0, PT, R3, RZ, PT ;  /* 0x000000ff0300720c */ /* 0x004fda0003f05270 */
[----:B------:R-:W-:Y:S05]  /*0220*/  @!P0 BRA `(.L_x_48) ;  /* 0x0000000000808947 */ /* 0x000fea0003800000 */
[----:B------:R0:W2:Y:S01]  /*0230*/  LDG.E.U8 R8, desc[UR6][R8.64] ;  /* 0x0000000608087981 */ /* 0x0000a2000c1e1100 */
[-C--:B------:R-:W-:Y:S01]  /*0240*/  IABS R11, R3.reuse ;  /* 0x00000003000b7213 */ /* 0x080fe20000000000 */
[----:B------:R-:W1:Y:S01]  /*0250*/  LDCU UR4, c[0x0][0x3b4] ;  /* 0x00007680ff0477ac */ /* 0x000e620008000800 */
[----:B------:R-:W-:Y:S02]  /*0260*/  IABS R12, R3 ;  /* 0x00000003000c7213 */ /* 0x000fe40000000000 */
[----:B------:R-:W3:Y:S03]  /*0270*/  I2F.RP R4, R11 ;  /* 0x0000000b00047306 */ /* 0x000ee60000209400 */
[----:B------:R-:W-:-:S05]  /*0280*/  IMAD.MOV R12, RZ, RZ, -R12 ;  /* 0x000000ffff0c7224 */ /* 0x000fca00078e0a0c */
[----:B---3--:R-:W3:Y:S01]  /*0290*/  MUFU.RCP R4, R4 ;  /* 0x0000000400047308 */ /* 0x008ee20000001000 */
[----:B-1----:R-:W-:-:S04]  /*02a0*/  UISETP.LT.AND UP0, UPT, URZ, UR4, UPT ;  /* 0x00000004ff00728c */ /* 0x002fc8000bf01270 */
[----:B------:R-:W-:Y:S01]  /*02b0*/  USEL UR4, URZ, UR4, !UP0 ;  /* 0x00000004ff047287 */ /* 0x000fe2000c000000 */
[----:B---3--:R-:W-:-:S04]  /*02c0*/  VIADD R6, R4, 0xffffffe ;  /* 0x0ffffffe04067836 */ /* 0x008fc80000000000 */
[----:B------:R1:W3:Y:S02]  /*02d0*/  F2I.FTZ.U32.TRUNC.NTZ R7, R6 ;  /* 0x0000000600077305 */ /* 0x0002e4000021f000 */
[----:B-1----:R-:W-:Y:S02]  /*02e0*/  IMAD.MOV.U32 R6, RZ, RZ, RZ ;  /* 0x000000ffff067224 */ /* 0x002fe400078e00ff */
[----:B---3--:R-:W-:-:S04]  /*02f0*/  IMAD.MOV R10, RZ, RZ, -R7 ;  /* 0x000000ffff0a7224 */ /* 0x008fc800078e0a07 */
[----:B0-----:R-:W-:-:S04]  /*0300*/  IMAD R9, R10, R11, RZ ;  /* 0x0000000b0a097224 */ /* 0x001fc800078e02ff */
[----:B------:R-:W-:Y:S01]  /*0310*/  IMAD.HI.U32 R6, R7, R9, R6 ;  /* 0x0000000907067227 */ /* 0x000fe200078e0006 */
[----:B--2---:R-:W-:-:S04]  /*0320*/  SHF.L.U32 R8, R8, UR4, RZ ;  /* 0x0000000408087c19 */ /* 0x004fc800080006ff */
[----:B------:R-:W-:Y:S02]  /*0330*/  IABS R4, R8 ;  /* 0x0000000800047213 */ /* 0x000fe40000000000 */
[----:B------:R-:W-:-:S03]  /*0340*/  LOP3.LUT R8, R8, R3, RZ, 0x3c, !PT ;  /* 0x0000000308087212 */ /* 0x000fc600078e3cff */
[----:B------:R-:W-:Y:S01]  /*0350*/  IMAD.MOV.U32 R7, RZ, RZ, R4 ;  /* 0x000000ffff077224 */ /* 0x000fe200078e0004 */
[----:B------:R-:W-:Y:S01]  /*0360*/  ISETP.GE.AND P1, PT, R8, RZ, PT ;  /* 0x000000ff0800720c */ /* 0x000fe20003f26270 */
[----:B------:R-:W-:Y:S02]  /*0370*/  IMAD.MOV.U32 R4, RZ, RZ, R12 ;  /* 0x000000ffff047224 */ /* 0x000fe400078e000c */
[----:B------:R-:W-:-:S04]  /*0380*/  IMAD.HI.U32 R6, R6, R7, RZ ;  /* 0x0000000706067227 */ /* 0x000fc800078e00ff */
        /* <DEDUP_REMOVED lines=10> */
.L_x_48:
[----:B------:R-:W-:Y:S05]  /*0430*/  BSYNC.RECONVERGENT B0 ;  /* 0x0000000000007941 */ /* 0x000fea0003800200 */
.L_x_47:
[----:B------:R-:W0:Y:S01]  /*0440*/  LDCU.64 UR4, c[0x0][0x3a0] ;  /* 0x00007400ff0477ac */ /* 0x000e220008000a00 */
[----:B------:R-:W-:Y:S02]  /*0450*/  SHF.R.S32.HI R3, RZ, 0x1f, R5 ;  /* 0x0000001fff037819 */ /* 0x000fe40000011405 */
[----:B0-----:R-:W-:Y:S02]  /*0460*/  IADD3 R2, P0, P1, R5, UR4, R2 ;  /* 0x0000000405027c10 */ /* 0x001fe4000f91e002 */
[----:B------:R-:W-:Y:S02]  /*0470*/  VIMNMX.RELU R5, PT, PT, R4, 0xff, PT ;  /* 0x000000ff04057848 */ /* 0x000fe40003fe1100 */
[----:B------:R-:W-:-:S05]  /*0480*/  IADD3.X R3, PT, PT, R3, UR5, R0, P0, P1 ;  /* 0x0000000503037c10 */ /* 0x000fca00087e2400 */
[----:B------:R-:W-:Y:S01]  /*0490*/  STG.E.U8 desc[UR6][R2.64], R5 ;  /* 0x0000000502007986 */ /* 0x000fe2000c101106 */
[----:B------:R-:W-:Y:S05]  /*04a0*/  EXIT ;  /* 0x000000000000794d */ /* 0x000fea0003800000 */
.L_x_49:
        /* <DEDUP_REMOVED lines=13> */
.L_x_59:


//--------------------- .nv.shared.reserved.0     --------------------------
	.section	.nv.shared.reserved.0,"aw",@nobits
	.weak		__nv_reservedSMEM_offset_0_alias
	.size		__nv_reservedSMEM_offset_0_alias, 0, 64
	.other		__nv_reservedSMEM_offset_0_alias,@"STO_CUDA_RESERVED_SHARED STV_DEFAULT"
__nv_reservedSMEM_offset_0_alias:
	.zero		0
	.zero		64


//--------------------- .nv.constant0._Z22nppiDiv_32f_C3R_kernelPKfiS0_iPfiii --------------------------
	.section	.nv.constant0._Z22nppiDiv_32f_C3R_kernelPKfiS0_iPfiii,"a",@progbits
	.sectionflags	@""
	.align	4
.nv.constant0._Z22nppiDiv_32f_C3R_kernelPKfiS0_iPfiii:
	.zero		948


//--------------------- .nv.constant0._Z22nppiDiv_32f_C1R_kernelPKfiS0_iPfiii --------------------------
	.section	.nv.constant0._Z22nppiDiv_32f_C1R_kernelPKfiS0_iPfiii,"a",@progbits
	.sectionflags	@""
	.align	4
.nv.constant0._Z22nppiDiv_32f_C1R_kernelPKfiS0_iPfiii:
	.zero		948


//--------------------- .nv.constant0._Z25nppiDiv_16s_C1RSfs_kernelPKsiS0_iPsiiii --------------------------
	.section	.nv.constant0._Z25nppiDiv_16s_C1RSfs_kernelPKsiS0_iPsiiii,"a",@progbits
	.sectionflags	@""
	.align	4
.nv.constant0._Z25nppiDiv_16s_C1RSfs_kernelPKsiS0_iPsiiii:
	.zero		952


//--------------------- .nv.constant0._Z25nppiDiv_16u_C1RSfs_kernelPKtiS0_iPtiiii --------------------------
	.section	.nv.constant0._Z25nppiDiv_16u_C1RSfs_kernelPKtiS0_iPtiiii,"a",@progbits
	.sectionflags	@""
	.align	4
.nv.constant0._Z25nppiDiv_16u_C1RSfs_kernelPKtiS0_iPtiiii:
	.zero		952


//--------------------- .nv.constant0._Z24nppiDiv_8u_C3RSfs_kernelPKhiS0_iPhiiii --------------------------
	.section	.nv.constant0._Z24nppiDiv_8u_C3RSfs_kernelPKhiS0_iPhiiii,"a",@progbits
	.sectionflags	@""
	.align	4
.nv.constant0._Z24nppiDiv_8u_C3RSfs_kernelPKhiS0_iPhiiii:
	.zero		952


//--------------------- .nv.constant0._Z24nppiDiv_8u_C1RSfs_kernelPKhiS0_iPhiiii --------------------------
	.section	.nv.constant0._Z24nppiDiv_8u_C1RSfs_kernelPKhiS0_iPhiiii,"a",@progbits
	.sectionflags	@""
	.align	4
.nv.constant0._Z24nppiDiv_8u_C1RSfs_kernelPKhiS0_iPhiiii:
	.zero		952


//--------------------- SYMBOLS --------------------------

	.type		.nv.reservedSmem.offset0,@object
	.size		.nv.reservedSmem.offset0,0x4
